	.target	sm_90a

	.elftype	@"ET_EXEC"


//--------------------- .note.nv.tkinfo           --------------------------
	.section	.note.nv.tkinfo,"",@"SHT_NOTE"
	.sectionflags	@"SHF_NOTE_NV_TKINFO"
	.tkinfo
        /*0018*/ 	.word	0x00000002
        /*0030*/ 	.string	""
        /*0030*/ 	.string	"ptxas"
        /*0030*/ 	.string	"Cuda compilation tools, release 13.0, V13.0.88"
        /*0030*/ 	.string	"Build cuda_13.0.r13.0/compiler.36424714_0"
        /*0030*/ 	.string	"-v  -suppress-debug-info  -lineinfo  -arch sm_90a "



//--------------------- .note.nv.cuinfo           --------------------------
	.section	.note.nv.cuinfo,"",@"SHT_NOTE"
	.sectionflags	@"SHF_NOTE_NV_CUINFO"
        /*0018*/ 	.short	0x0002
        /*001a*/ 	.short	0x005a
        /*001c*/ 	.short	0x0082
	.zero		2


//--------------------- .nv.info                  --------------------------
	.section	.nv.info,"",@"SHT_CUDA_INFO"
	.align	4


	//----- nvinfo : EIATTR_REGCOUNT
	.align		4
        /*0000*/ 	.byte	0x04, 0x2f
        /*0002*/ 	.short	(.L_1 - .L_0)
	.align		4
.L_0:
        /*0004*/ 	.word	index@(gluon_wgmma)
        /*0008*/ 	.word	0x0000009a


	//----- nvinfo : EIATTR_FRAME_SIZE
	.align		4
.L_1:
        /*000c*/ 	.byte	0x04, 0x11
        /*000e*/ 	.short	(.L_3 - .L_2)
	.align		4
.L_2:
        /*0010*/ 	.word	index@(gluon_wgmma)
        /*0014*/ 	.word	0x00000000


	//----- nvinfo : EIATTR_MIN_STACK_SIZE
	.align		4
.L_3:
        /*0018*/ 	.byte	0x04, 0x12
        /*001a*/ 	.short	(.L_5 - .L_4)
	.align		4
.L_4:
        /*001c*/ 	.word	index@(gluon_wgmma)
        /*0020*/ 	.word	0x00000000
.L_5:


//--------------------- .nv.compat                --------------------------
	.section	.nv.compat,"",@"SHT_CUDA_COMPAT_INFO"
	.align	4
        /*0000*/ 	.byte	0x02, 0x09, 0x01, 0x00, 0x02, 0x02, 0x04, 0x00, 0x02, 0x05, 0x05, 0x00, 0x03, 0x07, 0x01, 0x01
        /*0010*/ 	.byte	0x02, 0x03, 0x03, 0x00, 0x02, 0x06, 0x01, 0x00, 0x04, 0x0b, 0x08, 0x00, 0x00, 0x00, 0x00, 0x00
        /*0020*/ 	.byte	0x00, 0x00, 0x00, 0x00


//--------------------- .nv.info.gluon_wgmma      --------------------------
	.section	.nv.info.gluon_wgmma,"",@"SHT_CUDA_INFO"
	.sectionflags	@""
	.align	4


	//----- nvinfo : EIATTR_CUDA_API_VERSION
	.align		4
        /*0000*/ 	.byte	0x04, 0x37
        /*0002*/ 	.short	(.L_7 - .L_6)
.L_6:
        /*0004*/ 	.word	0x00000082


	//----- nvinfo : EIATTR_KPARAM_INFO
	.align		4
.L_7:
        /*0008*/ 	.byte	0x04, 0x17
        /*000a*/ 	.short	(.L_9 - .L_8)
.L_8:
        /*000c*/ 	.word	0x00000000
        /*0010*/ 	.short	0x000a
        /*0012*/ 	.short	0x0048
        /*0014*/ 	.byte	0x00, 0xf4, 0x21, 0x00


	//----- nvinfo : EIATTR_KPARAM_INFO
	.align		4
.L_9:
        /*0018*/ 	.byte	0x04, 0x17
        /*001a*/ 	.short	(.L_11 - .L_10)
.L_10:
        /*001c*/ 	.word	0x00000000
        /*0020*/ 	.short	0x0009
        /*0022*/ 	.short	0x0040
        /*0024*/ 	.byte	0x00, 0xf4, 0x21, 0x00


	//----- nvinfo : EIATTR_KPARAM_INFO
	.align		4
.L_11:
        /*0028*/ 	.byte	0x04, 0x17
        /*002a*/ 	.short	(.L_13 - .L_12)
.L_12:
        /*002c*/ 	.word	0x00000000
        /*0030*/ 	.short	0x0008
        /*0032*/ 	.short	0x0038
        /*0034*/ 	.byte	0x00, 0xf0, 0x21, 0x00


	//----- nvinfo : EIATTR_KPARAM_INFO
	.align		4
.L_13:
        /*0038*/ 	.byte	0x04, 0x17
        /*003a*/ 	.short	(.L_15 - .L_14)
.L_14:
        /*003c*/ 	.word	0x00000000
        /*0040*/ 	.short	0x0007
        /*0042*/ 	.short	0x0030
        /*0044*/ 	.byte	0x00, 0xf0, 0x21, 0x00


	//----- nvinfo : EIATTR_KPARAM_INFO
	.align		4
.L_15:
        /*0048*/ 	.byte	0x04, 0x17
        /*004a*/ 	.short	(.L_17 - .L_16)
.L_16:
        /*004c*/ 	.word	0x00000000
        /*0050*/ 	.short	0x0006
        /*0052*/ 	.short	0x0028
        /*0054*/ 	.byte	0x00, 0xf0, 0x21, 0x00


	//----- nvinfo : EIATTR_KPARAM_INFO
	.align		4
.L_17:
        /*0058*/ 	.byte	0x04, 0x17
        /*005a*/ 	.short	(.L_19 - .L_18)
.L_18:
        /*005c*/ 	.word	0x00000000
        /*0060*/ 	.short	0x0005
        /*0062*/ 	.short	0x0020
        /*0064*/ 	.byte	0x00, 0xf0, 0x11, 0x00


	//----- nvinfo : EIATTR_KPARAM_INFO
	.align		4
.L_19:
        /*0068*/ 	.byte	0x04, 0x17
        /*006a*/ 	.short	(.L_21 - .L_20)
.L_20:
        /*006c*/ 	.word	0x00000000
        /*0070*/ 	.short	0x0004
        /*0072*/ 	.short	0x001c
        /*0074*/ 	.byte	0x00, 0xf0, 0x11, 0x00


	//----- nvinfo : EIATTR_KPARAM_INFO
	.align		4
.L_21:
        /*0078*/ 	.byte	0x04, 0x17
        /*007a*/ 	.short	(.L_23 - .L_22)
.L_22:
        /*007c*/ 	.word	0x00000000
        /*0080*/ 	.short	0x0003
        /*0082*/ 	.short	0x0018
        /*0084*/ 	.byte	0x00, 0xf0, 0x11, 0x00


	//----- nvinfo : EIATTR_KPARAM_INFO
	.align		4
.L_23:
        /*0088*/ 	.byte	0x04, 0x17
        /*008a*/ 	.short	(.L_25 - .L_24)
.L_24:
        /*008c*/ 	.word	0x00000000
        /*0090*/ 	.short	0x0002
        /*0092*/ 	.short	0x0010
        /*0094*/ 	.byte	0x00, 0xf4, 0x21, 0x00


	//----- nvinfo : EIATTR_KPARAM_INFO
	.align		4
.L_25:
        /*0098*/ 	.byte	0x04, 0x17
        /*009a*/ 	.short	(.L_27 - .L_26)
.L_26:
        /*009c*/ 	.word	0x00000000
        /*00a0*/ 	.short	0x0001
        /*00a2*/ 	.short	0x0008
        /*00a4*/ 	.byte	0x00, 0xf4, 0x21, 0x00


	//----- nvinfo : EIATTR_KPARAM_INFO
	.align		4
.L_27:
        /*00a8*/ 	.byte	0x04, 0x17
        /*00aa*/ 	.short	(.L_29 - .L_28)
.L_28:
        /*00ac*/ 	.word	0x00000000
        /*00b0*/ 	.short	0x0000
        /*00b2*/ 	.short	0x0000
        /*00b4*/ 	.byte	0x00, 0xf4, 0x21, 0x00


	//----- nvinfo : EIATTR_SPARSE_MMA_MASK
	.align		4
.L_29:
        /*00b8*/ 	.byte	0x03, 0x50
        /*00ba*/ 	.short	0x0000


	//----- nvinfo : EIATTR_MAXREG_COUNT
	.align		4
        /*00bc*/ 	.byte	0x03, 0x1b
        /*00be*/ 	.short	0x00ff


	//----- nvinfo : EIATTR_NUM_BARRIERS
	.align		4
        /*00c0*/ 	.byte	0x02, 0x4c
        /*00c2*/ 	.byte	0x01
	.zero		1


	//----- nvinfo : EIATTR_MERCURY_ISA_VERSION
	.align		4
        /*00c4*/ 	.byte	0x03, 0x5f
        /*00c6*/ 	.short	0x0101


	//----- nvinfo : EIATTR_INT_WARP_WIDE_INSTR_OFFSETS
	.align		4
        /*00c8*/ 	.byte	0x04, 0x31
        /*00ca*/ 	.short	(.L_31 - .L_30)


	//   ....[0]....
.L_30:
        /*00cc*/ 	.word	0x00001300


	//   ....[1]....
        /*00d0*/ 	.word	0x00001320


	//   ....[2]....
        /*00d4*/ 	.word	0x00001330


	//   ....[3]....
        /*00d8*/ 	.word	0x00001340


	//   ....[4]....
        /*00dc*/ 	.word	0x00001450


	//   ....[5]....
        /*00e0*/ 	.word	0x00001d80


	//   ....[6]....
        /*00e4*/ 	.word	0x00001d90


	//----- nvinfo : EIATTR_COOP_GROUP_MASK_REGIDS
	.align		4
.L_31:
        /*00e8*/ 	.byte	0x04, 0x29
        /*00ea*/ 	.short	(.L_33 - .L_32)


	//   ....[0]....
.L_32:
        /*00ec*/ 	.word	0xffffffff


	//   ....[1]....
        /*00f0*/ 	.word	0xffffffff


	//   ....[2]....
        /*00f4*/ 	.word	0xffffffff


	//----- nvinfo : EIATTR_COOP_GROUP_INSTR_OFFSETS
	.align		4
.L_33:
        /*00f8*/ 	.byte	0x04, 0x28
        /*00fa*/ 	.short	(.L_35 - .L_34)


	//   ....[0]....
.L_34:
        /*00fc*/ 	.word	0x00000150


	//   ....[1]....
        /*0100*/ 	.word	0x00000720


	//   ....[2]....
        /*0104*/ 	.word	0x00000cd0


	//----- nvinfo : EIATTR_MBARRIER_INSTR_OFFSETS
	.align		4
.L_35:
        /*0108*/ 	.byte	0x04, 0x39
        /*010a*/ 	.short	(.L_37 - .L_36)


	//   ....[0]....
.L_36:
        /*010c*/ 	.word	0x000014b0
        /*0110*/ 	.word	0x000000ff
        /*0114*/ 	.word	0x00028000
        /*0118*/ 	.short	0x0100
        /*011a*/ 	.byte	0x07
	.zero		1


	//   ....[1]....
        /*011c*/ 	.word	0x00001640
        /*0120*/ 	.word	0x000000ff
        /*0124*/ 	.word	0x00028008
        /*0128*/ 	.short	0x0100
        /*012a*/ 	.byte	0x07
	.zero		1


	//   ....[2]....
        /*012c*/ 	.word	0x000017d0
        /*0130*/ 	.word	0x000000ff
        /*0134*/ 	.word	0x00028010
        /*0138*/ 	.short	0x0100
        /*013a*/ 	.byte	0x07
	.zero		1


	//   ....[3]....
        /*013c*/ 	.word	0x00001870
        /*0140*/ 	.word	0x000000ff
        /*0144*/ 	.word	0x00028018
        /*0148*/ 	.short	0x0100
        /*014a*/ 	.byte	0x07
	.zero		1


	//   ....[4]....
        /*014c*/ 	.word	0x00001ee0
        /*0150*/ 	.word	0x000000ff
        /*0154*/ 	.word	0x00028000
        /*0158*/ 	.short	0x010a
        /*015a*/ 	.byte	0x1f
	.zero		1


	//   ....[5]....
        /*015c*/ 	.word	0x00002200
        /*0160*/ 	.word	0x000000ff
        /*0164*/ 	.word	0x00028000
        /*0168*/ 	.short	0x0108
        /*016a*/ 	.byte	0x07
	.zero		1


	//   ....[6]....
        /*016c*/ 	.word	0x00002300
        /*0170*/ 	.word	0x000000ff
        /*0174*/ 	.word	0x00028008
        /*0178*/ 	.short	0x0108
        /*017a*/ 	.byte	0x07
	.zero		1


	//   ....[7]....
        /*017c*/ 	.word	0x000023f0
        /*0180*/ 	.word	0x000000ff
        /*0184*/ 	.word	0x00028010
        /*0188*/ 	.short	0x0108
        /*018a*/ 	.byte	0x07
	.zero		1


	//   ....[8]....
        /*018c*/ 	.word	0x000024e0
        /*0190*/ 	.word	0x000000ff
        /*0194*/ 	.word	0x00028018
        /*0198*/ 	.short	0x0108
        /*019a*/ 	.byte	0x07
	.zero		1


	//   ....[9]....
        /*019c*/ 	.word	0x000027f0
        /*01a0*/ 	.word	0x000000ff
        /*01a4*/ 	.word	0x00028000
        /*01a8*/ 	.short	0x010a
        /*01aa*/ 	.byte	0x1f
	.zero		1


	//----- nvinfo : EIATTR_NUM_MBARRIERS
	.align		4
.L_37:
        /*01ac*/ 	.byte	0x03, 0x38
        /*01ae*/ 	.short	0x0004


	//----- nvinfo : EIATTR_EXIT_INSTR_OFFSETS
	.align		4
        /*01b0*/ 	.byte	0x04, 0x1c
        /*01b2*/ 	.short	(.L_39 - .L_38)


	//   ....[0]....
.L_38:
        /*01b4*/ 	.word	0x000027e0


	//----- nvinfo : EIATTR_REQNTID
	.align		4
.L_39:
        /*01b8*/ 	.byte	0x04, 0x10
        /*01ba*/ 	.short	(.L_41 - .L_40)
.L_40:
        /*01bc*/ 	.word	0x00000080
        /*01c0*/ 	.word	0x00000001
        /*01c4*/ 	.word	0x00000001


	//----- nvinfo : EIATTR_CRS_STACK_SIZE
	.align		4
.L_41:
        /*01c8*/ 	.byte	0x04, 0x1e
        /*01ca*/ 	.short	(.L_43 - .L_42)
.L_42:
        /*01cc*/ 	.word	0x00000000


	//----- nvinfo : EIATTR_CBANK_PARAM_SIZE
	.align		4
.L_43:
        /*01d0*/ 	.byte	0x03, 0x19
        /*01d2*/ 	.short	0x0050


	//----- nvinfo : EIATTR_PARAM_CBANK
	.align		4
        /*01d4*/ 	.byte	0x04, 0x0a
        /*01d6*/ 	.short	(.L_45 - .L_44)
	.align		4
.L_44:
        /*01d8*/ 	.word	index@(.nv.constant0.gluon_wgmma)
        /*01dc*/ 	.short	0x0210
        /*01de*/ 	.short	0x0050


	//----- nvinfo : EIATTR_SW_WAR
	.align		4
.L_45:
        /*01e0*/ 	.byte	0x04, 0x36
        /*01e2*/ 	.short	(.L_47 - .L_46)
.L_46:
        /*01e4*/ 	.word	0x00000008
.L_47:


//--------------------- .nv.callgraph             --------------------------
	.section	.nv.callgraph,"",@"SHT_CUDA_CALLGRAPH"
	.align	4
	.sectionentsize	8
	.align		4
        /*0000*/ 	.word	0x00000000
	.align		4
        /*0004*/ 	.word	0xffffffff
	.align		4
        /*0008*/ 	.word	0x00000000
	.align		4
        /*000c*/ 	.word	0xfffffffe
	.align		4
        /*0010*/ 	.word	0x00000000
	.align		4
        /*0014*/ 	.word	0xfffffffd
	.align		4
        /*0018*/ 	.word	0x00000000
	.align		4
        /*001c*/ 	.word	0xfffffffc


//--------------------- .text.gluon_wgmma         --------------------------
	.section	.text.gluon_wgmma,"ax",@progbits
	.align	128
        .global         gluon_wgmma
        .type           gluon_wgmma,@function
        .size           gluon_wgmma,(.L_x_52 - gluon_wgmma)
        .other          gluon_wgmma,@"STO_CUDA_ENTRY STV_DEFAULT"
gluon_wgmma:
.text.gluon_wgmma:
[----:B------:R-:W-:Y:S01]  /*0000*/  LDC R1, c[0x0][0x28] ;  /* 0x00000a00ff017b82 */ /* 0x000fe20000000800 */
[----:B------:R-:W1:Y:S07]  /*0010*/  S2R R0, SR_TID.X ;  /* 0x0000000000007919 */ /* 0x000e6e0000002100 */
[----:B------:R-:W2:Y:S01]  /*0020*/  S2UR UR4, SR_CgaCtaId ;  /* 0x00000000000479c3 */ /* 0x000ea20000008800 */
[----:B------:R-:W-:Y:S01]  /*0030*/  UMOV UR7, 0x400 ;  /* 0x0000040000077882 */ /* 0x000fe20000000000 */
[----:B------:R-:W-:Y:S01]  /*0040*/  ULDC UR6, c[0x0][0xc] ;  /* 0x0000030000067ab9 */ /* 0x000fe20000000800 */
[----:B------:R-:W-:Y:S01]  /*0050*/  ULDC.64 UR24, c[0x0][0x250] ;  /* 0x0000940000187ab9 */ /* 0x000fe20000000a00 */
[----:B------:R-:W-:Y:S04]  /*0060*/  BSSY B0, `(.L_x_0) ;  /* 0x000001e000007945 */ /* 0x000fe80003800000 */
[----:B------:R-:W3:Y:S08]  /*0070*/  LDC R4, c[0x0][0x228] ;  /* 0x00008a00ff047b82 */ /* 0x000ef00000000800 */
[----:B------:R-:W4:Y:S08]  /*0080*/  LDC R14, c[0x0][0x230] ;  /* 0x00008c00ff0e7b82 */ /* 0x000f300000000800 */
[----:B------:R-:W-:Y:S01]  /*0090*/  S2UR UR29, SR_CTAID.Y ;  /* 0x00000000001d79c3 */ /* 0x000fe20000002600 */
[----:B--2---:R-:W-:-:S03]  /*00a0*/  ULEA UR7, UR4, UR7, 0x18 ;  /* 0x0000000704077291 */ /* 0x004fc6000f8ec03f */
[----:B------:R-:W-:Y:S01]  /*00b0*/  ULDC UR4, c[0x0][0x10] ;  /* 0x0000040000047ab9 */ /* 0x000fe20000000800 */
[----:B-1----:R-:W-:-:S03]  /*00c0*/  LOP3.LUT R6, R0, 0x7f, RZ, 0xc0, !PT ;  /* 0x0000007f00067812 */ /* 0x002fc600078ec0ff */
[----:B------:R-:W1:Y:S01]  /*00d0*/  S2UR UR5, SR_CTAID.Z ;  /* 0x00000000000579c3 */ /* 0x000e620000002700 */
[----:B---3--:R-:W-:Y:S01]  /*00e0*/  VIADD R4, R4, 0xffffffff ;  /* 0xffffffff04047836 */ /* 0x008fe20000000000 */
[C---:B------:R-:W-:Y:S02]  /*00f0*/  ISETP.GE.U32.AND P0, PT, R6.reuse, 0x20, PT ;  /* 0x000000200600780c */ /* 0x040fe40003f06070 */
[C---:B------:R-:W-:Y:S02]  /*0100*/  ISETP.NE.U32.AND P1, PT, R6.reuse, RZ, PT ;  /* 0x000000ff0600720c */ /* 0x040fe40003f25070 */
[----:B------:R-:W-:Y:S02]  /*0110*/  LEA R12, R6, UR7, 0x2 ;  /* 0x00000007060c7c11 */ /* 0x000fe4000f8e10ff */
[----:B------:R-:W2:Y:S01]  /*0120*/  S2UR UR30, SR_CTAID.X ;  /* 0x00000000001e79c3 */ /* 0x000ea20000002500 */
[----:B----4-:R-:W-:-:S06]  /*0130*/  VIADD R13, R14, 0xffffffff ;  /* 0xffffffff0e0d7836 */ /* 0x010fcc0000000000 */
[----:B------:R3:W-:Y:S01]  /*0140*/  @!P0 STS [R12], RZ ;  /* 0x000000ff0c008388 */ /* 0x0007e20000000800 */
[----:B------:R-:W-:-:S03]  /*0150*/  NOP ;  /* 0x0000000000007918 */ /* 0x000fc60000000000 */
[----:B------:R3:W-:Y:S01]  /*0160*/  @!P1 STS [UR7+0x24], R4 ;  /* 0x00002404ff009988 */ /* 0x0007e20008000807 */
[----:B-1----:R-:W-:-:S03]  /*0170*/  UIMAD UR4, UR5, UR4, UR29 ;  /* 0x00000004050472a4 */ /* 0x002fc6000f8e021d */
[----:B------:R3:W-:Y:S01]  /*0180*/  @!P1 STS [UR7+0x20], R13 ;  /* 0x0000200dff009988 */ /* 0x0007e20008000807 */
[----:B--2---:R-:W-:-:S04]  /*0190*/  UIMAD UR4, UR4, UR6, UR30 ;  /* 0x00000006040472a4 */ /* 0x004fc8000f8e021e */
[----:B------:R-:W-:-:S04]  /*01a0*/  UIMAD UR4, UR4, 0x180, URZ ;  /* 0x00000180040478a4 */ /* 0x000fc8000f8e023f */
[----:B------:R-:W-:-:S04]  /*01b0*/  UIADD3 UR20, UP0, UR4, UR24, URZ ;  /* 0x0000001804147290 */ /* 0x000fc8000ff1e03f */
[----:B------:R-:W-:Y:S01]  /*01c0*/  ULEA.HI.X.SX32 UR21, UR4, UR25, 0x1, UP0 ;  /* 0x0000001904157291 */ /* 0x000fe200080f0e3f */
[----:B---3--:R-:W-:Y:S11]  /*01d0*/  @P1 BRA `(.L_x_1) ;  /* 0x0000000000181947 */ /* 0x008ff60003800000 */
[----:B------:R-:W1:Y:S01]  /*01e0*/  LDS R2, [UR7+0x8] ;  /* 0x00000807ff027984 */ /* 0x000e620008000800 */
[----:B------:R-:W2:Y:S01]  /*01f0*/  LDC.64 R8, c[0x0][0x210] ;  /* 0x00008400ff087b82 */ /* 0x000ea20000000a00 */
[----:B------:R-:W-:Y:S02]  /*0200*/  IMAD.MOV.U32 R3, RZ, RZ, 0x70 ;  /* 0x00000070ff037424 */ /* 0x000fe400078e00ff */
[----:B--2---:R2:W-:Y:S03]  /*0210*/  STS.64 [UR7], R8 ;  /* 0x00000008ff007988 */ /* 0x0045e60008000a07 */
[----:B-1----:R-:W-:-:S05]  /*0220*/  LOP3.LUT R2, R2, 0x10, R3, 0xd8, !PT ;  /* 0x0000001002027812 */ /* 0x002fca00078ed803 */
[----:B------:R2:W-:Y:S02]  /*0230*/  STS [UR7+0x8], R2 ;  /* 0x00000802ff007988 */ /* 0x0005e40008000807 */
.L_x_1:
[----:B------:R-:W-:Y:S05]  /*0240*/  BSYNC B0 ;  /* 0x0000000000007941 */ /* 0x000fea0003800000 */
.L_x_0:
[----:B------:R-:W-:Y:S04]  /*0250*/  BSSY B0, `(.L_x_2) ;  /* 0x000000a000007945 */ /* 0x000fe80003800000 */
[----:B------:R-:W-:Y:S05]  /*0260*/  @P1 BRA `(.L_x_3) ;  /* 0x0000000000201947 */ /* 0x000fea0003800000 */
[----:B--2---:R-:W1:Y:S01]  /*0270*/  LDS R2, [UR7+0x34] ;  /* 0x00003407ff027984 */ /* 0x004e620008000800 */
[----:B------:R-:W-:Y:S02]  /*0280*/  IMAD.MOV.U32 R3, RZ, RZ, 0x3f000000 ;  /* 0x3f000000ff037424 */ /* 0x000fe400078e00ff */
[----:B------:R-:W-:Y:S01]  /*0290*/  @!P1 IMAD.MOV.U32 R5, RZ, RZ, 0x3f ;  /* 0x0000003fff059424 */ /* 0x000fe200078e00ff */
[----:B------:R-:W2:Y:S02]  /*02a0*/  @!P1 LDS R8, [UR7+0x38] ;  /* 0x00003807ff089984 */ /* 0x000ea40008000800 */
[----:B-1----:R-:W-:Y:S02]  /*02b0*/  LOP3.LUT R2, R2, 0xff000000, R3, 0xb8, !PT ;  /* 0xff00000002027812 */ /* 0x002fe400078eb803 */
[----:B--2---:R-:W-:-:S03]  /*02c0*/  @!P1 LOP3.LUT R3, R8, 0xff, R5, 0xb8, !PT ;  /* 0x000000ff08039812 */ /* 0x004fc600078eb805 */
[----:B------:R1:W-:Y:S04]  /*02d0*/  STS [UR7+0x34], R2 ;  /* 0x00003402ff007988 */ /* 0x0003e80008000807 */
[----:B------:R1:W-:Y:S02]  /*02e0*/  @!P1 STS [UR7+0x38], R3 ;  /* 0x00003803ff009988 */ /* 0x0003e40008000807 */
.L_x_3:
[----:B------:R-:W-:Y:S05]  /*02f0*/  BSYNC B0 ;  /* 0x0000000000007941 */ /* 0x000fea0003800000 */
.L_x_2:
[----:B------:R-:W-:Y:S04]  /*0300*/  BSSY B0, `(.L_x_4) ;  /* 0x000000e000007945 */ /* 0x000fe80003800000 */
[----:B------:R-:W-:Y:S05]  /*0310*/  @P1 BRA `(.L_x_5) ;  /* 0x0000000000301947 */ /* 0x000fea0003800000 */
[----:B-1----:R-:W1:Y:S01]  /*0320*/  LDS R3, [UR7+0x34] ;  /* 0x00003407ff037984 */ /* 0x002e620008000800 */
[----:B------:R-:W3:Y:S03]  /*0330*/  LDC.64 R10, c[0x0][0x238] ;  /* 0x00008e00ff0a7b82 */ /* 0x000ee60000000a00 */
[----:B--2---:R-:W2:Y:S01]  /*0340*/  LDS R2, [UR7+0x1c] ;  /* 0x00001c07ff027984 */ /* 0x004ea20008000800 */
[C---:B---3--:R-:W-:Y:S01]  /*0350*/  SHF.L.U64.HI R8, R10.reuse, 0x1, R11 ;  /* 0x000000010a087819 */ /* 0x048fe2000001020b */
[----:B------:R-:W-:-:S03]  /*0360*/  IMAD.SHL.U32 R5, R10, 0x2, RZ ;  /* 0x000000020a057824 */ /* 0x000fc600078e00ff */
[--C-:B------:R-:W-:Y:S02]  /*0370*/  SHF.R.U32.HI R7, RZ, 0x4, R8.reuse ;  /* 0x00000004ff077819 */ /* 0x100fe40000011608 */
[----:B------:R-:W-:-:S05]  /*0380*/  SHF.R.U64 R5, R5, 0x4, R8 ;  /* 0x0000000405057819 */ /* 0x000fca0000001208 */
[----:B------:R3:W-:Y:S01]  /*0390*/  STS [UR7+0xc], R5 ;  /* 0x00000c05ff007988 */ /* 0x0007e20008000807 */
[----:B-1----:R-:W-:Y:S02]  /*03a0*/  LOP3.LUT R3, R3, 0x7, RZ, 0xb8, !PT ;  /* 0x0000000703037812 */ /* 0x002fe400078eb8ff */
[----:B--2---:R-:W-:-:S03]  /*03b0*/  LOP3.LUT R2, R2, 0xf, R7, 0xb8, !PT ;  /* 0x0000000f02027812 */ /* 0x004fc600078eb807 */
[----:B------:R3:W-:Y:S04]  /*03c0*/  STS [UR7+0x34], R3 ;  /* 0x00003403ff007988 */ /* 0x0007e80008000807 */
[----:B------:R3:W-:Y:S02]  /*03d0*/  STS [UR7+0x1c], R2 ;  /* 0x00001c02ff007988 */ /* 0x0007e40008000807 */
.L_x_5:
[----:B------:R-:W-:Y:S05]  /*03e0*/  BSYNC B0 ;  /* 0x0000000000007941 */ /* 0x000fea0003800000 */
.L_x_4:
[----:B------:R-:W-:Y:S04]  /*03f0*/  BSSY B1, `(.L_x_6) ;  /* 0x000001b000017945 */ /* 0x000fe80003800000 */
[----:B------:R-:W-:Y:S01]  /*0400*/  BSSY B0, `(.L_x_7) ;  /* 0x0000016000007945 */ /* 0x000fe20003800000 */
[----:B------:R-:W-:-:S03]  /*0410*/  IMAD.MOV.U32 R7, RZ, RZ, RZ ;  /* 0x000000ffff077224 */ /* 0x000fc600078e00ff */
[----:B------:R-:W-:Y:S05]  /*0420*/  @P1 BRA `(.L_x_8) ;  /* 0x0000000000201947 */ /* 0x000fea0003800000 */
[----:B-123--:R-:W1:Y:S02]  /*0430*/  LDS R2, [UR7+0x34] ;  /* 0x00003407ff027984 */ /* 0x00ee640008000800 */
[----:B-1----:R-:W-:-:S05]  /*0440*/  LOP3.LUT R2, R2, 0x38, RZ, 0xb8, !PT ;  /* 0x0000003802027812 */ /* 0x002fca00078eb8ff */
[----:B------:R1:W-:Y:S01]  /*0450*/  STS [UR7+0x34], R2 ;  /* 0x00003402ff007988 */ /* 0x0003e20008000807 */
[----:B------:R-:W-:Y:S05]  /*0460*/  @P1 BRA `(.L_x_9) ;  /* 0x0000000000201947 */ /* 0x000fea0003800000 */
[----:B-1----:R-:W1:Y:S01]  /*0470*/  LDS R2, [UR7+0x8] ;  /* 0x00000807ff027984 */ /* 0x002e620008000800 */
[----:B------:R-:W-:-:S05]  /*0480*/  IMAD.MOV.U32 R3, RZ, RZ, 0x780 ;  /* 0x00000780ff037424 */ /* 0x000fca00078e00ff */
[----:B-1----:R-:W-:-:S05]  /*0490*/  LOP3.LUT R2, R2, 0x500, R3, 0xd8, !PT ;  /* 0x0000050002027812 */ /* 0x002fca00078ed803 */
[----:B------:R4:W-:Y:S02]  /*04a0*/  STS [UR7+0x8], R2 ;  /* 0x00000802ff007988 */ /* 0x0009e40008000807 */
.L_x_8:
[----:B------:R-:W-:Y:S05]  /*04b0*/  @P1 BRA `(.L_x_10) ;  /* 0x0000000000281947 */ /* 0x000fea0003800000 */
[----:B-1234-:R-:W1:Y:S02]  /*04c0*/  LDS R2, [UR7+0x8] ;  /* 0x00000807ff027984 */ /* 0x01ee640008000800 */
[----:B-1----:R-:W-:-:S05]  /*04d0*/  LOP3.LUT R2, R2, 0x1800, RZ, 0xb8, !PT ;  /* 0x0000180002027812 */ /* 0x002fca00078eb8ff */
[----:B------:R2:W-:Y:S02]  /*04e0*/  STS [UR7+0x8], R2 ;  /* 0x00000802ff007988 */ /* 0x0005e40008000807 */
.L_x_9:
[----:B------:R-:W-:Y:S05]  /*04f0*/  @P1 BREAK B0 ;  /* 0x0000000000001942 */ /* 0x000fea0003800000 */
[----:B------:R-:W-:Y:S05]  /*0500*/  @P1 BRA `(.L_x_11) ;  /* 0x0000000000241947 */ /* 0x000fea0003800000 */
[----:B------:R-:W3:Y:S01]  /*0510*/  LDS R3, [UR7+0x8] ;  /* 0x00000807ff037984 */ /* 0x000ee20008000800 */
[----:B-12---:R-:W-:-:S05]  /*0520*/  IMAD.MOV.U32 R2, RZ, RZ, 0x6000 ;  /* 0x00006000ff027424 */ /* 0x006fca00078e00ff */
[----:B---3--:R-:W-:-:S04]  /*0530*/  LOP3.LUT R2, R3, 0x6000, R2, 0xd8, !PT ;  /* 0x0000600003027812 */ /* 0x008fc800078ed802 */
[----:B------:R-:W-:-:S05]  /*0540*/  LOP3.LUT R2, R2, 0x400000, RZ, 0xb8, !PT ;  /* 0x0040000002027812 */ /* 0x000fca00078eb8ff */
[----:B------:R5:W-:Y:S02]  /*0550*/  STS [UR7+0x8], R2 ;  /* 0x00000802ff007988 */ /* 0x000be40008000807 */
.L_x_10:
[----:B------:R-:W-:Y:S05]  /*0560*/  BSYNC B0 ;  /* 0x0000000000007941 */ /* 0x000fea0003800000 */
.L_x_7:
[----:B-12345:R-:W1:Y:S02]  /*0570*/  @!P1 LDS R2, [UR7+0x8] ;  /* 0x00000807ff029984 */ /* 0x03ee640008000800 */
[----:B-1----:R-:W-:-:S05]  /*0580*/  @!P1 LOP3.LUT R2, R2, 0x8000, RZ, 0xb8, !PT ;  /* 0x0000800002029812 */ /* 0x002fca00078eb8ff */
[----:B------:R3:W-:Y:S02]  /*0590*/  @!P1 STS [UR7+0x8], R2 ;  /* 0x00000802ff009988 */ /* 0x0007e40008000807 */
.L_x_11:
[----:B------:R-:W-:Y:S05]  /*05a0*/  BSYNC B1 ;  /* 0x0000000000017941 */ /* 0x000fea0003800000 */
.L_x_6:
[----:B------:R-:W-:Y:S05]  /*05b0*/  WARPSYNC.ALL ;  /* 0x0000000000007948 */ /* 0x000fea0003800000 */
[----:B------:R-:W4:Y:S02]  /*05c0*/  LDC R5, c[0x0][0x22c] ;  /* 0x00008b00ff057b82 */ /* 0x000f240000000800 */
[----:B----4-:R-:W-:Y:S01]  /*05d0*/  VIADD R5, R5, 0xffffffff ;  /* 0xffffffff05057836 */ /* 0x010fe20000000000 */
[----:B------:R-:W-:Y:S06]  /*05e0*/  @P0 BRA `(.L_x_12) ;  /* 0x0000000000280947 */ /* 0x000fec0003800000 */
[----:B-123--:R-:W1:Y:S01]  /*05f0*/  S2R R2, SR_LANEID ;  /* 0x0000000000027919 */ /* 0x00ee620000000000 */
[----:B------:R-:W-:Y:S05]  /*0600*/  WARPSYNC.ALL ;  /* 0x0000000000007948 */ /* 0x000fea0003800000 */
[----:B-1----:R-:W-:-:S05]  /*0610*/  IMAD.SHL.U32 R8, R2, 0x4, RZ ;  /* 0x0000000402087824 */ /* 0x002fca00078e00ff */
[----:B------:R-:W1:Y:S01]  /*0620*/  LDS R9, [R8+UR7] ;  /* 0x0000000708097984 */ /* 0x000e620008000800 */
[----:B------:R-:W-:-:S05]  /*0630*/  IADD3 R2, P2, R8, UR20, RZ ;  /* 0x0000001408027c10 */ /* 0x000fca000ff5e0ff */
[----:B------:R-:W-:-:S05]  /*0640*/  IMAD.X R3, RZ, RZ, UR21, P2 ;  /* 0x00000015ff037e24 */ /* 0x000fca00090e06ff */
[----:B-1----:R4:W5:Y:S01]  /*0650*/  ATOMG.E.EXCH.STRONG.GPU PT, RZ, [R2], R9 ;  /* 0x0000000902ff73a8 */ /* 0x00296200041ee100 */
[----:B------:R-:W-:-:S04]  /*0660*/  DEPBAR {5,4,3,2,1,0} ;  /* 0x0000003f0000791a */ /* 0x000fc80000000000 */
[----:B------:R4:W-:Y:S01]  /*0670*/  UTMACCTL.IV [UR20] ;  /* 0x00000000140079b9 */ /* 0x0009e20008000000 */
[----:B------:R-:W-:Y:S01]  /*0680*/  NOP ;  /* 0x0000000000007918 */ /* 0x000fe20000000000 */
.L_x_12:
[----:B------:R-:W-:Y:S05]  /*0690*/  @P0 BRA `(.L_x_13) ;  /* 0x00000000000c0947 */ /* 0x000fea0003800000 */
[----:B------:R0:W-:Y:S01]  /*06a0*/  UTMACMDFLUSH ;  /* 0x00000000000079b7 */ /* 0x0001e20000000000 */
[----:B------:R-:W-:Y:S05]  /*06b0*/  @P0 BRA `(.L_x_13) ;  /* 0x0000000000040947 */ /* 0x000fea0003800000 */
[----:B------:R-:W-:-:S04]  /*06c0*/  DEPBAR.LE SB0, 0x0 ;  /* 0x000080000000791a */ /* 0x000fc80000000000 */
.L_x_13:
[----:B------:R-:W-:Y:S05]  /*06d0*/  WARPSYNC.ALL ;  /* 0x0000000000007948 */ /* 0x000fea0003800000 */
[----:B-----5:R-:W-:Y:S06]  /*06e0*/  BAR.SYNC.DEFER_BLOCKING 0x0 ;  /* 0x0000000000007b1d */ /* 0x020fec0000010000 */
[----:B------:R-:W-:Y:S02]  /*06f0*/  BSSY B1, `(.L_x_14) ;  /* 0x000000b000017945 */ /* 0x000fe40003800000 */
[----:B------:R-:W-:Y:S06]  /*0700*/  BAR.SYNC.DEFER_BLOCKING 0x0 ;  /* 0x0000000000007b1d */ /* 0x000fec0000010000 */
[----:B------:R5:W-:Y:S01]  /*0710*/  @!P0 STS [R12], RZ ;  /* 0x000000ff0c008388 */ /* 0x000be20000000800 */
[----:B------:R-:W-:Y:S01]  /*0720*/  NOP ;  /* 0x0000000000007918 */ /* 0x000fe20000000000 */
[----:B------:R-:W-:Y:S05]  /*0730*/  @P1 BRA `(.L_x_15) ;  /* 0x0000000000181947 */ /* 0x000fea0003800000 */
[----:B-1234-:R-:W1:Y:S01]  /*0740*/  LDS R2, [UR7+0x8] ;  /* 0x00000807ff027984 */ /* 0x01ee620008000800 */
[----:B------:R-:W2:Y:S01]  /*0750*/  LDC.64 R8, c[0x0][0x218] ;  /* 0x00008600ff087b82 */ /* 0x000ea20000000a00 */
[----:B------:R-:W-:Y:S02]  /*0760*/  IMAD.MOV.U32 R3, RZ, RZ, 0x70 ;  /* 0x00000070ff037424 */ /* 0x000fe400078e00ff */
[----:B--2---:R2:W-:Y:S03]  /*0770*/  STS.64 [UR7], R8 ;  /* 0x00000008ff007988 */ /* 0x0045e60008000a07 */
[----:B-1----:R-:W-:-:S05]  /*0780*/  LOP3.LUT R2, R2, 0x10, R3, 0xd8, !PT ;  /* 0x0000001002027812 */ /* 0x002fca00078ed803 */
[----:B------:R2:W-:Y:S02]  /*0790*/  STS [UR7+0x8], R2 ;  /* 0x00000802ff007988 */ /* 0x0005e40008000807 */
.L_x_15:
[----:B----4-:R-:W-:Y:S05]  /*07a0*/  BSYNC B1 ;  /* 0x0000000000017941 */ /* 0x010fea0003800000 */
.L_x_14:
[----:B------:R-:W-:Y:S04]  /*07b0*/  BSSY B1, `(.L_x_16) ;  /* 0x000000a000017945 */ /* 0x000fe80003800000 */
[----:B------:R-:W-:Y:S05]  /*07c0*/  @P1 BRA `(.L_x_17) ;  /* 0x0000000000201947 */ /* 0x000fea0003800000 */
[----:B-123--:R-:W1:Y:S01]  /*07d0*/  LDS R2, [UR7+0x34] ;  /* 0x00003407ff027984 */ /* 0x00ee620008000800 */
[----:B------:R-:W-:Y:S02]  /*07e0*/  IMAD.MOV.U32 R9, RZ, RZ, 0x3f000000 ;  /* 0x3f000000ff097424 */ /* 0x000fe400078e00ff */
[----:B------:R-:W-:Y:S01]  /*07f0*/  @!P1 IMAD.MOV.U32 R8, RZ, RZ, 0x3f ;  /* 0x0000003fff089424 */ /* 0x000fe200078e00ff */
[----:B------:R-:W2:Y:S02]  /*0800*/  @!P1 LDS R3, [UR7+0x38] ;  /* 0x00003807ff039984 */ /* 0x000ea40008000800 */
[----:B-1----:R-:W-:Y:S02]  /*0810*/  LOP3.LUT R2, R2, 0xff000000, R9, 0xb8, !PT ;  /* 0xff00000002027812 */ /* 0x002fe400078eb809 */
[----:B--2---:R-:W-:-:S03]  /*0820*/  @!P1 LOP3.LUT R3, R3, 0xff, R8, 0xb8, !PT ;  /* 0x000000ff03039812 */ /* 0x004fc600078eb808 */
[----:B------:R4:W-:Y:S04]  /*0830*/  STS [UR7+0x34], R2 ;  /* 0x00003402ff007988 */ /* 0x0009e80008000807 */
[----:B------:R4:W-:Y:S02]  /*0840*/  @!P1 STS [UR7+0x38], R3 ;  /* 0x00003803ff009988 */ /* 0x0009e40008000807 */
.L_x_17:
[----:B------:R-:W-:Y:S05]  /*0850*/  BSYNC B1 ;  /* 0x0000000000017941 */ /* 0x000fea0003800000 */
.L_x_16:
[----:B------:R-:W-:Y:S04]  /*0860*/  BSSY B1, `(.L_x_18) ;  /* 0x0000004000017945 */ /* 0x000fe80003800000 */
[----:B------:R-:W-:Y:S05]  /*0870*/  @P1 BRA `(.L_x_19) ;  /* 0x0000000000081947 */ /* 0x000fea0003800000 */
[----:B------:R1:W-:Y:S04]  /*0880*/  STS [UR7+0x24], R13 ;  /* 0x0000240dff007988 */ /* 0x0003e80008000807 */
[----:B------:R1:W-:Y:S02]  /*0890*/  STS [UR7+0x20], R5 ;  /* 0x00002005ff007988 */ /* 0x0003e40008000807 */
.L_x_19:
[----:B------:R-:W-:Y:S05]  /*08a0*/  BSYNC B1 ;  /* 0x0000000000017941 */ /* 0x000fea0003800000 */
.L_x_18:
[----:B------:R-:W-:Y:S04]  /*08b0*/  BSSY B1, `(.L_x_20) ;  /* 0x000000e000017945 */ /* 0x000fe80003800000 */
[----:B------:R-:W-:Y:S05]  /*08c0*/  @P1 BRA `(.L_x_21) ;  /* 0x0000000000301947 */ /* 0x000fea0003800000 */
[----:B----4-:R-:W4:Y:S01]  /*08d0*/  LDS R3, [UR7+0x34] ;  /* 0x00003407ff037984 */ /* 0x010f220008000800 */
[----:B--2---:R-:W2:Y:S03]  /*08e0*/  LDC.64 R8, c[0x0][0x240] ;  /* 0x00009000ff087b82 */ /* 0x004ea60000000a00 */
[----:B-1-3--:R-:W1:Y:S01]  /*08f0*/  LDS R2, [UR7+0x1c] ;  /* 0x00001c07ff027984 */ /* 0x00ae620008000800 */
[C---:B--2---:R-:W-:Y:S01]  /*0900*/  SHF.L.U64.HI R9, R8.reuse, 0x1, R9 ;  /* 0x0000000108097819 */ /* 0x044fe20000010209 */
[----:B------:R-:W-:-:S03]  /*0910*/  IMAD.SHL.U32 R8, R8, 0x2, RZ ;  /* 0x0000000208087824 */ /* 0x000fc600078e00ff */
[--C-:B------:R-:W-:Y:S02]  /*0920*/  SHF.R.U32.HI R11, RZ, 0x4, R9.reuse ;  /* 0x00000004ff0b7819 */ /* 0x100fe40000011609 */
[----:B------:R-:W-:-:S05]  /*0930*/  SHF.R.U64 R8, R8, 0x4, R9 ;  /* 0x0000000408087819 */ /* 0x000fca0000001209 */
[----:B------:R2:W-:Y:S01]  /*0940*/  STS [UR7+0xc], R8 ;  /* 0x00000c08ff007988 */ /* 0x0005e20008000807 */
[----:B----4-:R-:W-:Y:S02]  /*0950*/  LOP3.LUT R3, R3, 0x7, RZ, 0xb8, !PT ;  /* 0x0000000703037812 */ /* 0x010fe400078eb8ff */
[----:B-1----:R-:W-:-:S03]  /*0960*/  LOP3.LUT R2, R2, 0xf, R11, 0xb8, !PT ;  /* 0x0000000f02027812 */ /* 0x002fc600078eb80b */
[----:B------:R2:W-:Y:S04]  /*0970*/  STS [UR7+0x34], R3 ;  /* 0x00003403ff007988 */ /* 0x0005e80008000807 */
[----:B------:R2:W-:Y:S02]  /*0980*/  STS [UR7+0x1c], R2 ;  /* 0x00001c02ff007988 */ /* 0x0005e40008000807 */
.L_x_21:
[----:B------:R-:W-:Y:S05]  /*0990*/  BSYNC B1 ;  /* 0x0000000000017941 */ /* 0x000fea0003800000 */
.L_x_20:
[----:B------:R-:W-:Y:S04]  /*09a0*/  BSSY B2, `(.L_x_22) ;  /* 0x000001a000027945 */ /* 0x000fe80003800000 */
[----:B------:R-:W-:Y:S04]  /*09b0*/  BSSY B1, `(.L_x_23) ;  /* 0x0000015000017945 */ /* 0x000fe80003800000 */
[----:B------:R-:W-:Y:S05]  /*09c0*/  @P1 BRA `(.L_x_24) ;  /* 0x0000000000201947 */ /* 0x000fea0003800000 */
[----:B-1234-:R-:W1:Y:S02]  /*09d0*/  LDS R2, [UR7+0x34] ;  /* 0x00003407ff027984 */ /* 0x01ee640008000800 */
[----:B-1----:R-:W-:-:S05]  /*09e0*/  LOP3.LUT R2, R2, 0x38, RZ, 0xb8, !PT ;  /* 0x0000003802027812 */ /* 0x002fca00078eb8ff */
[----:B------:R1:W-:Y:S01]  /*09f0*/  STS [UR7+0x34], R2 ;  /* 0x00003402ff007988 */ /* 0x0003e20008000807 */
[----:B------:R-:W-:Y:S05]  /*0a00*/  @P1 BRA `(.L_x_25) ;  /* 0x0000000000201947 */ /* 0x000fea0003800000 */
[----:B-1----:R-:W1:Y:S01]  /*0a10*/  LDS R2, [UR7+0x8] ;  /* 0x00000807ff027984 */ /* 0x002e620008000800 */
[----:B------:R-:W-:-:S05]  /*0a20*/  IMAD.MOV.U32 R3, RZ, RZ, 0x780 ;  /* 0x00000780ff037424 */ /* 0x000fca00078e00ff */
[----:B-1----:R-:W-:-:S05]  /*0a30*/  LOP3.LUT R2, R2, 0x500, R3, 0xd8, !PT ;  /* 0x0000050002027812 */ /* 0x002fca00078ed803 */
[----:B------:R1:W-:Y:S02]  /*0a40*/  STS [UR7+0x8], R2 ;  /* 0x00000802ff007988 */ /* 0x0003e40008000807 */
.L_x_24:
[----:B------:R-:W-:Y:S05]  /*0a50*/  @P1 BRA `(.L_x_26) ;  /* 0x0000000000281947 */ /* 0x000fea0003800000 */
[----:B-1234-:R-:W1:Y:S02]  /*0a60*/  LDS R2, [UR7+0x8] ;  /* 0x00000807ff027984 */ /* 0x01ee640008000800 */
[----:B-1----:R-:W-:-:S05]  /*0a70*/  LOP3.LUT R2, R2, 0x1800, RZ, 0xb8, !PT ;  /* 0x0000180002027812 */ /* 0x002fca00078eb8ff */
[----:B------:R2:W-:Y:S02]  /*0a80*/  STS [UR7+0x8], R2 ;  /* 0x00000802ff007988 */ /* 0x0005e40008000807 */
.L_x_25:
[----:B------:R-:W-:Y:S05]  /*0a90*/  @P1 BREAK B1 ;  /* 0x0000000000011942 */ /* 0x000fea0003800000 */
[----:B------:R-:W-:Y:S05]  /*0aa0*/  @P1 BRA `(.L_x_27) ;  /* 0x0000000000241947 */ /* 0x000fea0003800000 */
[----:B-12---:R-:W1:Y:S01]  /*0ab0*/  LDS R2, [UR7+0x8] ;  /* 0x00000807ff027984 */ /* 0x006e620008000800 */
[----:B------:R-:W-:-:S05]  /*0ac0*/  IMAD.MOV.U32 R3, RZ, RZ, 0x6000 ;  /* 0x00006000ff037424 */ /* 0x000fca00078e00ff */
[----:B-1----:R-:W-:-:S04]  /*0ad0*/  LOP3.LUT R2, R2, 0x6000, R3, 0xd8, !PT ;  /* 0x0000600002027812 */ /* 0x002fc800078ed803 */
[----:B------:R-:W-:-:S05]  /*0ae0*/  LOP3.LUT R2, R2, 0x400000, RZ, 0xb8, !PT ;  /* 0x0040000002027812 */ /* 0x000fca00078eb8ff */
[----:B------:R1:W-:Y:S02]  /*0af0*/  STS [UR7+0x8], R2 ;  /* 0x00000802ff007988 */ /* 0x0003e40008000807 */
.L_x_26:
[----:B------:R-:W-:Y:S05]  /*0b00*/  BSYNC B1 ;  /* 0x0000000000017941 */ /* 0x000fea0003800000 */
.L_x_23:
[----:B-1234-:R-:W1:Y:S02]  /*0b10*/  @!P1 LDS R2, [UR7+0x8] ;  /* 0x00000807ff029984 */ /* 0x01ee640008000800 */
[----:B-1----:R-:W-:-:S05]  /*0b20*/  @!P1 LOP3.LUT R2, R2, 0x8000, RZ, 0xb8, !PT ;  /* 0x0000800002029812 */ /* 0x002fca00078eb8ff */
[----:B------:R3:W-:Y:S02]  /*0b30*/  @!P1 STS [UR7+0x8], R2 ;  /* 0x00000802ff009988 */ /* 0x0007e40008000807 */
.L_x_27:
[----:B------:R-:W-:Y:S05]  /*0b40*/  BSYNC B2 ;  /* 0x0000000000027941 */ /* 0x000fea0003800000 */
.L_x_22:
[----:B------:R-:W-:Y:S05]  /*0b50*/  WARPSYNC.ALL ;  /* 0x0000000000007948 */ /* 0x000fea0003800000 */
[----:B------:R-:W-:-:S04]  /*0b60*/  UIADD3 UR23, UR4, 0x80, URZ ;  /* 0x0000008004177890 */ /* 0x000fc8000fffe03f */
[----:B------:R-:W-:-:S04]  /*0b70*/  UIADD3 UR22, UP0, UR23, UR24, URZ ;  /* 0x0000001817167290 */ /* 0x000fc8000ff1e03f */
[----:B------:R-:W-:Y:S01]  /*0b80*/  ULEA.HI.X.SX32 UR23, UR23, UR25, 0x1, UP0 ;  /* 0x0000001917177291 */ /* 0x000fe200080f0e3f */
[----:B------:R-:W-:Y:S11]  /*0b90*/  @P0 BRA `(.L_x_28) ;  /* 0x0000000000280947 */ /* 0x000ff60003800000 */
[----:B-123--:R-:W1:Y:S01]  /*0ba0*/  S2R R2, SR_LANEID ;  /* 0x0000000000027919 */ /* 0x00ee620000000000 */
[----:B------:R-:W-:Y:S05]  /*0bb0*/  WARPSYNC.ALL ;  /* 0x0000000000007948 */ /* 0x000fea0003800000 */
[----:B-1----:R-:W-:-:S05]  /*0bc0*/  IMAD.SHL.U32 R8, R2, 0x4, RZ ;  /* 0x0000000402087824 */ /* 0x002fca00078e00ff */
[----:B------:R-:W1:Y:S01]  /*0bd0*/  LDS R9, [R8+UR7] ;  /* 0x0000000708097984 */ /* 0x000e620008000800 */
[----:B------:R-:W-:-:S05]  /*0be0*/  IADD3 R2, P2, R8, UR22, RZ ;  /* 0x0000001608027c10 */ /* 0x000fca000ff5e0ff */
[----:B------:R-:W-:-:S05]  /*0bf0*/  IMAD.X R3, RZ, RZ, UR23, P2 ;  /* 0x00000017ff037e24 */ /* 0x000fca00090e06ff */
[----:B-1----:R4:W2:Y:S01]  /*0c00*/  ATOMG.E.EXCH.STRONG.GPU PT, RZ, [R2], R9 ;  /* 0x0000000902ff73a8 */ /* 0x0028a200041ee100 */
[----:B------:R-:W-:-:S04]  /*0c10*/  DEPBAR {5,4,3,2,1,0} ;  /* 0x0000003f0000791a */ /* 0x000fc80000000000 */
[----:B------:R4:W-:Y:S01]  /*0c20*/  UTMACCTL.IV [UR22] ;  /* 0x00000000160079b9 */ /* 0x0009e20008000000 */
[----:B------:R-:W-:Y:S01]  /*0c30*/  NOP ;  /* 0x0000000000007918 */ /* 0x000fe20000000000 */
.L_x_28:
[----:B------:R-:W-:Y:S05]  /*0c40*/  @P0 BRA `(.L_x_29) ;  /* 0x00000000000c0947 */ /* 0x000fea0003800000 */
[----:B------:R0:W-:Y:S01]  /*0c50*/  UTMACMDFLUSH ;  /* 0x00000000000079b7 */ /* 0x0001e20000000000 */
[----:B------:R-:W-:Y:S05]  /*0c60*/  @P0 BRA `(.L_x_29) ;  /* 0x0000000000040947 */ /* 0x000fea0003800000 */
[----:B------:R-:W-:-:S04]  /*0c70*/  DEPBAR.LE SB0, 0x0 ;  /* 0x000080000000791a */ /* 0x000fc80000000000 */
.L_x_29:
[----:B------:R-:W-:Y:S05]  /*0c80*/  WARPSYNC.ALL ;  /* 0x0000000000007948 */ /* 0x000fea0003800000 */
[----:B--2---:R-:W-:Y:S06]  /*0c90*/  BAR.SYNC.DEFER_BLOCKING 0x0 ;  /* 0x0000000000007b1d */ /* 0x004fec0000010000 */
[----:B------:R-:W-:Y:S02]  /*0ca0*/  BSSY B2, `(.L_x_30) ;  /* 0x000000b000027945 */ /* 0x000fe40003800000 */
[----:B------:R-:W-:Y:S06]  /*0cb0*/  BAR.SYNC.DEFER_BLOCKING 0x0 ;  /* 0x0000000000007b1d */ /* 0x000fec0000010000 */
[----:B------:R2:W-:Y:S01]  /*0cc0*/  @!P0 STS [R12], RZ ;  /* 0x000000ff0c008388 */ /* 0x0005e20000000800 */
[----:B------:R-:W-:Y:S01]  /*0cd0*/  NOP ;  /* 0x0000000000007918 */ /* 0x000fe20000000000 */
[----:B------:R-:W-:Y:S05]  /*0ce0*/  @P1 BRA `(.L_x_31) ;  /* 0x0000000000181947 */ /* 0x000fea0003800000 */
[----:B-1-34-:R-:W1:Y:S01]  /*0cf0*/  LDS R2, [UR7+0x8] ;  /* 0x00000807ff027984 */ /* 0x01ae620008000800 */
[----:B------:R-:W3:Y:S01]  /*0d00*/  LDC.64 R8, c[0x0][0x220] ;  /* 0x00008800ff087b82 */ /* 0x000ee20000000a00 */
[----:B------:R-:W-:Y:S02]  /*0d10*/  IMAD.MOV.U32 R3, RZ, RZ, 0x70 ;  /* 0x00000070ff037424 */ /* 0x000fe400078e00ff */
[----:B---3--:R3:W-:Y:S03]  /*0d20*/  STS.64 [UR7], R8 ;  /* 0x00000008ff007988 */ /* 0x0087e60008000a07 */
[----:B-1----:R-:W-:-:S05]  /*0d30*/  LOP3.LUT R2, R2, 0x10, R3, 0xd8, !PT ;  /* 0x0000001002027812 */ /* 0x002fca00078ed803 */
[----:B------:R3:W-:Y:S02]  /*0d40*/  STS [UR7+0x8], R2 ;  /* 0x00000802ff007988 */ /* 0x0007e40008000807 */
.L_x_31:
[----:B----4-:R-:W-:Y:S05]  /*0d50*/  BSYNC B2 ;  /* 0x0000000000027941 */ /* 0x010fea0003800000 */
.L_x_30:
[----:B------:R-:W-:Y:S04]  /*0d60*/  BSSY B3, `(.L_x_32) ;  /* 0x0000011000037945 */ /* 0x000fe80003800000 */
[----:B------:R-:W-:Y:S04]  /*0d70*/  BSSY B2, `(.L_x_33) ;  /* 0x000000e000027945 */ /* 0x000fe80003800000 */
[----:B------:R-:W-:Y:S05]  /*0d80*/  @P1 BRA `(.L_x_34) ;  /* 0x0000000000241947 */ /* 0x000fea0003800000 */
[----:B-1-3--:R-:W1:Y:S01]  /*0d90*/  LDS R2, [UR7+0x34] ;  /* 0x00003407ff027984 */ /* 0x00ae620008000800 */
[----:B------:R-:W-:-:S05]  /*0da0*/  IMAD.MOV.U32 R3, RZ, RZ, 0x3f000000 ;  /* 0x3f000000ff037424 */ /* 0x000fca00078e00ff */
[----:B-1----:R-:W-:-:S05]  /*0db0*/  LOP3.LUT R2, R2, 0xff000000, R3, 0xb8, !PT ;  /* 0xff00000002027812 */ /* 0x002fca00078eb803 */
[----:B------:R1:W-:Y:S01]  /*0dc0*/  STS [UR7+0x34], R2 ;  /* 0x00003402ff007988 */ /* 0x0003e20008000807 */
[----:B------:R-:W-:Y:S05]  /*0dd0*/  @P1 BRA `(.L_x_35) ;  /* 0x00000000001c1947 */ /* 0x000fea0003800000 */
[----:B-1----:R-:W1:Y:S01]  /*0de0*/  LDS R2, [UR7+0x38] ;  /* 0x00003807ff027984 */ /* 0x002e620008000800 */
[----:B------:R-:W-:-:S05]  /*0df0*/  IMAD.MOV.U32 R3, RZ, RZ, 0x3f ;  /* 0x0000003fff037424 */ /* 0x000fca00078e00ff */
[----:B-1----:R-:W-:-:S05]  /*0e00*/  LOP3.LUT R2, R2, 0xff, R3, 0xb8, !PT ;  /* 0x000000ff02027812 */ /* 0x002fca00078eb803 */
[----:B------:R4:W-:Y:S02]  /*0e10*/  STS [UR7+0x38], R2 ;  /* 0x00003802ff007988 */ /* 0x0009e40008000807 */
.L_x_34:
[----:B------:R-:W-:Y:S05]  /*0e20*/  @P1 BREAK B2 ;  /* 0x0000000000021942 */ /* 0x000fea0003800000 */
[----:B------:R-:W-:Y:S05]  /*0e30*/  @P1 BRA `(.L_x_36) ;  /* 0x00000000000c1947 */ /* 0x000fea0003800000 */
[----:B------:R1:W-:Y:S02]  /*0e40*/  STS [UR7+0x20], R5 ;  /* 0x00002005ff007988 */ /* 0x0003e40008000807 */
.L_x_35:
[----:B------:R-:W-:Y:S05]  /*0e50*/  BSYNC B2 ;  /* 0x0000000000027941 */ /* 0x000fea0003800000 */
.L_x_33:
[----:B------:R1:W-:Y:S02]  /*0e60*/  @!P1 STS [UR7+0x24], R4 ;  /* 0x00002404ff009988 */ /* 0x0003e40008000807 */
.L_x_36:
[----:B------:R-:W-:Y:S05]  /*0e70*/  BSYNC B3 ;  /* 0x0000000000037941 */ /* 0x000fea0003800000 */
.L_x_32:
[----:B------:R-:W-:Y:S05]  /*0e80*/  WARPSYNC.ALL ;  /* 0x0000000000007948 */ /* 0x000fea0003800000 */
[----:B------:R-:W-:Y:S04]  /*0e90*/  BSSY B3, `(.L_x_37) ;  /* 0x000000e000037945 */ /* 0x000fe80003800000 */
[----:B------:R-:W-:Y:S05]  /*0ea0*/  @P1 BRA `(.L_x_38) ;  /* 0x0000000000301947 */ /* 0x000fea0003800000 */
[----:B------:R-:W5:Y:S01]  /*0eb0*/  LDS R3, [UR7+0x34] ;  /* 0x00003407ff037984 */ /* 0x000f620008000800 */
[----:B-1----:R-:W1:Y:S03]  /*0ec0*/  LDC.64 R4, c[0x0][0x248] ;  /* 0x00009200ff047b82 */ /* 0x002e660000000a00 */
[----:B---34-:R-:W3:Y:S01]  /*0ed0*/  LDS R2, [UR7+0x1c] ;  /* 0x00001c07ff027984 */ /* 0x018ee20008000800 */
[C---:B-1----:R-:W-:Y:S01]  /*0ee0*/  SHF.L.U64.HI R5, R4.reuse, 0x1, R5 ;  /* 0x0000000104057819 */ /* 0x042fe20000010205 */
[----:B------:R-:W-:-:S03]  /*0ef0*/  IMAD.SHL.U32 R4, R4, 0x2, RZ ;  /* 0x0000000204047824 */ /* 0x000fc600078e00ff */
[--C-:B------:R-:W-:Y:S02]  /*0f00*/  SHF.R.U32.HI R9, RZ, 0x4, R5.reuse ;  /* 0x00000004ff097819 */ /* 0x100fe40000011605 */
[----:B------:R-:W-:-:S05]  /*0f10*/  SHF.R.U64 R4, R4, 0x4, R5 ;  /* 0x0000000404047819 */ /* 0x000fca0000001205 */
[----:B------:R1:W-:Y:S01]  /*0f20*/  STS [UR7+0xc], R4 ;  /* 0x00000c04ff007988 */ /* 0x0003e20008000807 */
[----:B-----5:R-:W-:Y:S02]  /*0f30*/  LOP3.LUT R3, R3, 0x7, RZ, 0xb8, !PT ;  /* 0x0000000703037812 */ /* 0x020fe400078eb8ff */
[----:B---3--:R-:W-:-:S03]  /*0f40*/  LOP3.LUT R2, R2, 0xf, R9, 0xb8, !PT ;  /* 0x0000000f02027812 */ /* 0x008fc600078eb809 */
[----:B------:R1:W-:Y:S04]  /*0f50*/  STS [UR7+0x34], R3 ;  /* 0x00003403ff007988 */ /* 0x0003e80008000807 */
[----:B------:R1:W-:Y:S02]  /*0f60*/  STS [UR7+0x1c], R2 ;  /* 0x00001c02ff007988 */ /* 0x0003e40008000807 */
.L_x_38:
[----:B------:R-:W-:Y:S05]  /*0f70*/  BSYNC B3 ;  /* 0x0000000000037941 */ /* 0x000fea0003800000 */
.L_x_37:
[----:B------:R-:W-:Y:S04]  /*0f80*/  BSSY B3, `(.L_x_39) ;  /* 0x000001a000037945 */ /* 0x000fe80003800000 */
[----:B------:R-:W-:Y:S04]  /*0f90*/  BSSY B4, `(.L_x_40) ;  /* 0x0000015000047945 */ /* 0x000fe80003800000 */
[----:B------:R-:W-:Y:S05]  /*0fa0*/  @P1 BRA `(.L_x_41) ;  /* 0x0000000000201947 */ /* 0x000fea0003800000 */
[----:B-1-34-:R-:W1:Y:S02]  /*0fb0*/  LDS R2, [UR7+0x34] ;  /* 0x00003407ff027984 */ /* 0x01ae640008000800 */
[----:B-1----:R-:W-:-:S05]  /*0fc0*/  LOP3.LUT R2, R2, 0x38, RZ, 0xb8, !PT ;  /* 0x0000003802027812 */ /* 0x002fca00078eb8ff */
[----:B------:R1:W-:Y:S01]  /*0fd0*/  STS [UR7+0x34], R2 ;  /* 0x00003402ff007988 */ /* 0x0003e20008000807 */
[----:B------:R-:W-:Y:S05]  /*0fe0*/  @P1 BRA `(.L_x_42) ;  /* 0x0000000000201947 */ /* 0x000fea0003800000 */
[----:B-1----:R-:W1:Y:S01]  /*0ff0*/  LDS R2, [UR7+0x8] ;  /* 0x00000807ff027984 */ /* 0x002e620008000800 */
[----:B------:R-:W-:-:S05]  /*1000*/  IMAD.MOV.U32 R3, RZ, RZ, 0x780 ;  /* 0x00000780ff037424 */ /* 0x000fca00078e00ff */
[----:B-1----:R-:W-:-:S05]  /*1010*/  LOP3.LUT R2, R2, 0x500, R3, 0xd8, !PT ;  /* 0x0000050002027812 */ /* 0x002fca00078ed803 */
[----:B------:R1:W-:Y:S02]  /*1020*/  STS [UR7+0x8], R2 ;  /* 0x00000802ff007988 */ /* 0x0003e40008000807 */
.L_x_41:
[----:B------:R-:W-:Y:S05]  /*1030*/  @P1 BRA `(.L_x_43) ;  /* 0x0000000000281947 */ /* 0x000fea0003800000 */
[----:B-1-34-:R-:W1:Y:S02]  /*1040*/  LDS R2, [UR7+0x8] ;  /* 0x00000807ff027984 */ /* 0x01ae640008000800 */
[----:B-1----:R-:W-:-:S05]  /*1050*/  LOP3.LUT R2, R2, 0x1800, RZ, 0xb8, !PT ;  /* 0x0000180002027812 */ /* 0x002fca00078eb8ff */
[----:B------:R3:W-:Y:S02]  /*1060*/  STS [UR7+0x8], R2 ;  /* 0x00000802ff007988 */ /* 0x0007e40008000807 */
.L_x_42:
[----:B------:R-:W-:Y:S05]  /*1070*/  @P1 BREAK B4 ;  /* 0x0000000000041942 */ /* 0x000fea0003800000 */
[----:B------:R-:W-:Y:S05]  /*1080*/  @P1 BRA `(.L_x_44) ;  /* 0x0000000000241947 */ /* 0x000fea0003800000 */
[----:B-1-3--:R-:W1:Y:S01]  /*1090*/  LDS R2, [UR7+0x8] ;  /* 0x00000807ff027984 */ /* 0x00ae620008000800 */
[----:B------:R-:W-:-:S05]  /*10a0*/  IMAD.MOV.U32 R3, RZ, RZ, 0x6000 ;  /* 0x00006000ff037424 */ /* 0x000fca00078e00ff */
[----:B-1----:R-:W-:-:S04]  /*10b0*/  LOP3.LUT R2, R2, 0x6000, R3, 0xd8, !PT ;  /* 0x0000600002027812 */ /* 0x002fc800078ed803 */
[----:B------:R-:W-:-:S05]  /*10c0*/  LOP3.LUT R2, R2, 0x400000, RZ, 0xb8, !PT ;  /* 0x0040000002027812 */ /* 0x000fca00078eb8ff */
[----:B------:R1:W-:Y:S02]  /*10d0*/  STS [UR7+0x8], R2 ;  /* 0x00000802ff007988 */ /* 0x0003e40008000807 */
.L_x_43:
[----:B------:R-:W-:Y:S05]  /*10e0*/  BSYNC B4 ;  /* 0x0000000000047941 */ /* 0x000fea0003800000 */
.L_x_40:
[----:B-1-34-:R-:W1:Y:S02]  /*10f0*/  @!P1 LDS R2, [UR7+0x8] ;  /* 0x00000807ff029984 */ /* 0x01ae640008000800 */
[----:B-1----:R-:W-:-:S05]  /*1100*/  @!P1 LOP3.LUT R2, R2, 0x8000, RZ, 0xb8, !PT ;  /* 0x0000800002029812 */ /* 0x002fca00078eb8ff */
[----:B------:R4:W-:Y:S02]  /*1110*/  @!P1 STS [UR7+0x8], R2 ;  /* 0x00000802ff009988 */ /* 0x0009e40008000807 */
.L_x_44:
[----:B------:R-:W-:Y:S05]  /*1120*/  BSYNC B3 ;  /* 0x0000000000037941 */ /* 0x000fea0003800000 */
.L_x_39:
[----:B------:R-:W-:Y:S05]  /*1130*/  WARPSYNC.ALL ;  /* 0x0000000000007948 */ /* 0x000fea0003800000 */
[----:B------:R-:W-:Y:S01]  /*1140*/  UIADD3 UR4, UR4, 0x100, URZ ;  /* 0x0000010004047890 */ /* 0x000fe2000fffe03f */
[----:B------:R-:W-:Y:S01]  /*1150*/  ISETP.GE.AND P2, PT, R14, 0x1, PT ;  /* 0x000000010e00780c */ /* 0x000fe20003f46270 */
[----:B------:R-:W-:Y:S01]  /*1160*/  IMAD.MOV.U32 R24, RZ, RZ, RZ ;  /* 0x000000ffff187224 */ /* 0x000fe200078e00ff */
[----:B------:R-:W-:Y:S01]  /*1170*/  SHF.R.U32.HI R8, RZ, 0x5, R0 ;  /* 0x00000005ff087819 */ /* 0x000fe20000011600 */
[----:B------:R-:W-:-:S04]  /*1180*/  UIADD3 UR24, UP0, UR4, UR24, URZ ;  /* 0x0000001804187290 */ /* 0x000fc8000ff1e03f */
[----:B------:R-:W-:Y:S01]  /*1190*/  ULEA.HI.X.SX32 UR25, UR4, UR25, 0x1, UP0 ;  /* 0x0000001904197291 */ /* 0x000fe200080f0e3f */
[----:B------:R-:W-:Y:S11]  /*11a0*/  @P0 BRA `(.L_x_45) ;  /* 0x0000000000280947 */ /* 0x000ff60003800000 */
[----:B-1-34-:R-:W1:Y:S01]  /*11b0*/  S2R R2, SR_LANEID ;  /* 0x0000000000027919 */ /* 0x01ae620000000000 */
[----:B------:R-:W-:Y:S05]  /*11c0*/  WARPSYNC.ALL ;  /* 0x0000000000007948 */ /* 0x000fea0003800000 */
[----:B-1----:R-:W-:-:S05]  /*11d0*/  IMAD.SHL.U32 R4, R2, 0x4, RZ ;  /* 0x0000000402047824 */ /* 0x002fca00078e00ff */
[----:B------:R-:W1:Y:S01]  /*11e0*/  LDS R5, [R4+UR7] ;  /* 0x0000000704057984 */ /* 0x000e620008000800 */
[----:B------:R-:W-:-:S05]  /*11f0*/  IADD3 R2, P3, R4, UR24, RZ ;  /* 0x0000001804027c10 */ /* 0x000fca000ff7e0ff */
[----:B------:R-:W-:-:S05]  /*1200*/  IMAD.X R3, RZ, RZ, UR25, P3 ;  /* 0x00000019ff037e24 */ /* 0x000fca00098e06ff */
[----:B-1----:R1:W3:Y:S01]  /*1210*/  ATOMG.E.EXCH.STRONG.GPU PT, RZ, [R2], R5 ;  /* 0x0000000502ff73a8 */ /* 0x0022e200041ee100 */
[----:B------:R-:W-:-:S04]  /*1220*/  DEPBAR {5,4,3,2,1,0} ;  /* 0x0000003f0000791a */ /* 0x000fc80000000000 */
[----:B------:R1:W-:Y:S01]  /*1230*/  UTMACCTL.IV [UR24] ;  /* 0x00000000180079b9 */ /* 0x0003e20008000000 */
[----:B------:R-:W-:Y:S01]  /*1240*/  NOP ;  /* 0x0000000000007918 */ /* 0x000fe20000000000 */
.L_x_45:
[----:B------:R-:W-:Y:S05]  /*1250*/  @P0 BRA `(.L_x_46) ;  /* 0x00000000000c0947 */ /* 0x000fea0003800000 */
[----:B------:R0:W-:Y:S01]  /*1260*/  UTMACMDFLUSH ;  /* 0x00000000000079b7 */ /* 0x0001e20000000000 */
[----:B------:R-:W-:Y:S05]  /*1270*/  @P0 BRA `(.L_x_46) ;  /* 0x0000000000040947 */ /* 0x000fea0003800000 */
[----:B------:R-:W-:-:S04]  /*1280*/  DEPBAR.LE SB0, 0x0 ;  /* 0x000080000000791a */ /* 0x000fc80000000000 */
.L_x_46:
[----:B------:R-:W-:Y:S05]  /*1290*/  WARPSYNC.ALL ;  /* 0x0000000000007948 */ /* 0x000fea0003800000 */
[----:B---3--:R-:W-:Y:S01]  /*12a0*/  BAR.SYNC.DEFER_BLOCKING 0x0 ;  /* 0x0000000000007b1d */ /* 0x008fe20000010000 */
[----:B------:R-:W-:Y:S01]  /*12b0*/  R2UR UR26, R8 ;  /* 0x00000000081a72ca */ /* 0x000fe200000e0000 */
[----:B------:R-:W-:Y:S01]  /*12c0*/  USHF.L.U32 UR27, UR29, 0x8, URZ ;  /* 0x000000081d1b7899 */ /* 0x000fe2000800063f */
[----:B------:R-:W-:Y:S01]  /*12d0*/  IMAD.MOV.U32 R25, RZ, RZ, RZ ;  /* 0x000000ffff197224 */ /* 0x000fe200078e00ff */
[----:B------:R-:W-:Y:S02]  /*12e0*/  CS2R R26, SRZ ;  /* 0x00000000001a7805 */ /* 0x000fe4000001ff00 */
[----:B------:R-:W-:Y:S01]  /*12f0*/  CS2R R28, SRZ ;  /* 0x00000000001c7805 */ /* 0x000fe2000001ff00 */
[----:B------:R-:W-:Y:S01]  /*1300*/  VOTEU.ALL UP0, P1 ;  /* 0x00000000003f7886 */ /* 0x000fe20000800000 */
[----:B------:R-:W-:Y:S01]  /*1310*/  UMOV UR4, 0x1 ;  /* 0x0000000100047882 */ /* 0x000fe20000000000 */
[----:B------:R-:W-:Y:S01]  /*1320*/  VOTEU.ALL UP1, P1 ;  /* 0x00000000003f7886 */ /* 0x000fe20000820000 */
[----:B------:R-:W-:Y:S01]  /*1330*/  VOTEU.ALL UP2, P1 ;  /* 0x00000000003f7886 */ /* 0x000fe20000840000 */
[----:B------:R-:W-:Y:S01]  /*1340*/  VOTEU.ALL UP3, P1 ;  /* 0x00000000003f7886 */ /* 0x000fe20000860000 */
[----:B------:R-:W-:-:S04]  /*1350*/  @!UP0 UIADD3 UR8, -UR4, 0x100000, URZ ;  /* 0x0010000004088890 */ /* 0x000fc8000fffe13f */
[----:B------:R-:W-:Y:S02]  /*1360*/  @!UP0 USHF.L.U32 UR9, UR8, 0xb, URZ ;  /* 0x0000000b08098899 */ /* 0x000fe4000800063f */
[----:B------:R-:W-:Y:S01]  /*1370*/  @!UP0 USHF.L.U32 UR8, UR8, 0x1, URZ ;  /* 0x0000000108088899 */ /* 0x000fe2000800063f */
[----:B------:R-:W-:Y:S01]  /*1380*/  CS2R R30, SRZ ;  /* 0x00000000001e7805 */ /* 0x000fe2000001ff00 */
        /* <DEDUP_REMOVED lines=12> */
[----:B------:R-:W-:Y:S01]  /*1450*/  VOTEU.ALL UP0, P1 ;  /* 0x00000000003f7886 */ /* 0x000fe20000800000 */
[----:B------:R-:W-:Y:S02]  /*1460*/  CS2R R38, SRZ ;  /* 0x0000000000267805 */ /* 0x000fe4000001ff00 */
[----:B------:R-:W-:Y:S02]  /*1470*/  CS2R R40, SRZ ;  /* 0x0000000000287805 */ /* 0x000fe4000001ff00 */
[----:B------:R-:W-:Y:S02]  /*1480*/  CS2R R42, SRZ ;  /* 0x00000000002a7805 */ /* 0x000fe4000001ff00 */
[----:B------:R-:W-:Y:S01]  /*1490*/  CS2R R44, SRZ ;  /* 0x00000000002c7805 */ /* 0x000fe2000001ff00 */
[----:B------:R-:W3:Y:S02]  /*14a0*/  FENCE.VIEW.ASYNC.S ;  /* 0x00000000000073c6 */ /* 0x000ee40000000000 */
[----:B---3--:R-:W3:Y:S02]  /*14b0*/  @!UP0 SYNCS.EXCH.64 URZ, [UR7+0x28000], UR8 ;  /* 0x02800008073f85b2 */ /* 0x008ee40008000100 */
[----:B---3--:R-:W-:Y:S01]  /*14c0*/  BAR.SYNC.DEFER_BLOCKING 0x0 ;  /* 0x0000000000007b1d */ /* 0x008fe20000010000 */
[----:B------:R-:W-:-:S02]  /*14d0*/  CS2R R46, SRZ ;  /* 0x00000000002e7805 */ /* 0x000fc4000001ff00 */
[----:B------:R-:W-:Y:S02]  /*14e0*/  CS2R R48, SRZ ;  /* 0x0000000000307805 */ /* 0x000fe4000001ff00 */
[----:B------:R-:W-:Y:S02]  /*14f0*/  CS2R R50, SRZ ;  /* 0x0000000000327805 */ /* 0x000fe4000001ff00 */
[----:B------:R-:W-:Y:S02]  /*1500*/  CS2R R52, SRZ ;  /* 0x0000000000347805 */ /* 0x000fe4000001ff00 */
[----:B------:R-:W-:Y:S02]  /*1510*/  CS2R R54, SRZ ;  /* 0x0000000000367805 */ /* 0x000fe4000001ff00 */
[----:B------:R-:W-:Y:S02]  /*1520*/  CS2R R56, SRZ ;  /* 0x0000000000387805 */ /* 0x000fe4000001ff00 */
        /* <DEDUP_REMOVED lines=16> */
[----:B------:R-:W-:Y:S01]  /*1630*/  CS2R R90, SRZ ;  /* 0x00000000005a7805 */ /* 0x000fe2000001ff00 */
[----:B------:R3:W4:Y:S02]  /*1640*/  @!UP1 SYNCS.EXCH.64 URZ, [UR7+0x28008], UR10 ;  /* 0x0280080a073f95b2 */ /* 0x0007240008000100 */
[----:B----4-:R-:W-:Y:S01]  /*1650*/  BAR.SYNC.DEFER_BLOCKING 0x0 ;  /* 0x0000000000007b1d */ /* 0x010fe20000010000 */
        /* <DEDUP_REMOVED lines=9> */
[----:B------:R-:W-:Y:S01]  /*16f0*/  CS2R R110, SRZ ;  /* 0x00000000006e7805 */ /* 0x000fe2000001ff00 */
[----:B---3--:R-:W-:Y:S01]  /*1700*/  USHF.L.U32 UR11, UR30, 0x6, URZ ;  /* 0x000000061e0b7899 */ /* 0x008fe2000800063f */
        /* <DEDUP_REMOVED lines=12> */
[----:B------:R3:W4:Y:S02]  /*17d0*/  @!UP2 SYNCS.EXCH.64 URZ, [UR7+0x28010], UR12 ;  /* 0x0280100c073fa5b2 */ /* 0x0007240008000100 */
[----:B----4-:R-:W-:Y:S01]  /*17e0*/  BAR.SYNC.DEFER_BLOCKING 0x0 ;  /* 0x0000000000007b1d */ /* 0x010fe20000010000 */
[----:B------:R-:W-:Y:S02]  /*17f0*/  CS2R R136, SRZ ;  /* 0x0000000000887805 */ /* 0x000fe4000001ff00 */
[----:B------:R-:W-:-:S02]  /*1800*/  CS2R R138, SRZ ;  /* 0x00000000008a7805 */ /* 0x000fc4000001ff00 */
[----:B------:R-:W-:Y:S02]  /*1810*/  CS2R R140, SRZ ;  /* 0x00000000008c7805 */ /* 0x000fe4000001ff00 */
[----:B------:R-:W-:Y:S02]  /*1820*/  CS2R R142, SRZ ;  /* 0x00000000008e7805 */ /* 0x000fe4000001ff00 */
[----:B------:R-:W-:Y:S02]  /*1830*/  CS2R R144, SRZ ;  /* 0x0000000000907805 */ /* 0x000fe4000001ff00 */
[----:B------:R-:W-:Y:S02]  /*1840*/  CS2R R146, SRZ ;  /* 0x0000000000927805 */ /* 0x000fe4000001ff00 */
[----:B------:R-:W-:Y:S02]  /*1850*/  CS2R R148, SRZ ;  /* 0x0000000000947805 */ /* 0x000fe4000001ff00 */
[----:B------:R-:W-:Y:S01]  /*1860*/  CS2R R150, SRZ ;  /* 0x0000000000967805 */ /* 0x000fe2000001ff00 */
[----:B------:R3:W4:Y:S01]  /*1870*/  @!UP3 SYNCS.EXCH.64 URZ, [UR7+0x28018], UR4 ;  /* 0x02801804073fb5b2 */ /* 0x0007220008000100 */
[----:B------:R-:W-:Y:S05]  /*1880*/  @!P2 BRA `(.L_x_47) ;  /* 0x000000080008a947 */ /* 0x000fea0003800000 */
        /* <DEDUP_REMOVED lines=64> */
[----:B---3--:R-:W-:Y:S01]  /*1c90*/  UMOV UR4, URZ ;  /* 0x0000003f00047c82 */ /* 0x008fe20008000000 */
[----:B------:R-:W-:-:S05]  /*1ca0*/  UMOV UR10, URZ ;  /* 0x0000003f000a7c82 */ /* 0x000fca0008000000 */
.L_x_49:
[----:B----4-:R-:W-:Y:S01]  /*1cb0*/  BAR.SYNC.DEFER_BLOCKING 0x0 ;  /* 0x0000000000007b1d */ /* 0x010fe20000010000 */
[----:B------:R-:W-:Y:S01]  /*1cc0*/  ULEA UR31, UR4, UR7, 0x3 ;  /* 0x00000007041f7291 */ /* 0x000fe2000f8e183f */
[----:B-1----:R-:W-:Y:S01]  /*1cd0*/  @!P1 IMAD.MOV.U32 R2, RZ, RZ, 0xa000 ;  /* 0x0000a000ff029424 */ /* 0x002fe200078e00ff */
[----:B------:R-:W-:Y:S01]  /*1ce0*/  ELECT P0, URZ, PT ;  /* 0x00000000003f782f */ /* 0x000fe20003800000 */
[----:B------:R-:W-:-:S03]  /*1cf0*/  ULEA UR8, UR4, UR7, 0xd ;  /* 0x0000000704087291 */ /* 0x000fc6000f8e683f */
[----:B------:R-:W-:Y:S01]  /*1d00*/  ISETP.LT.U32.AND P0, PT, R6, 0x20, P0 ;  /* 0x000000200600780c */ /* 0x000fe20000701070 */
[----:B------:R-:W-:Y:S02]  /*1d10*/  UIADD3 UR9, UR31, 0x28000, URZ ;  /* 0x000280001f097890 */ /* 0x000fe4000fffe03f */
[----:B------:R-:W-:Y:S02]  /*1d20*/  UIADD3 UR8, UR8, 0x20000, URZ ;  /* 0x0002000008087890 */ /* 0x000fe4000fffe03f */
[----:B------:R-:W-:Y:S02]  /*1d30*/  ULEA UR5, UR4, UR7, 0xf ;  /* 0x0000000704057291 */ /* 0x000fe4000f8e783f */
[----:B------:R-:W-:Y:S01]  /*1d40*/  ULOP3.LUT UR14, UR26, 0x3, URZ, 0xc0, !UPT ;  /* 0x000000031a0e7892 */ /* 0x000fe2000f8ec03f */
[----:B------:R-:W-:Y:S01]  /*1d50*/  UMOV UR15, UR10 ;  /* 0x0000000a000f7c82 */ /* 0x000fe20008000000 */
[----:B------:R-:W-:Y:S02]  /*1d60*/  UMOV UR13, UR9 ;  /* 0x00000009000d7c82 */ /* 0x000fe40008000000 */
[----:B------:R-:W-:-:S02]  /*1d70*/  ULEA UR12, UR14, UR5, 0xd ;  /* 0x000000050e0c7291 */ /* 0x000fc4000f8e683f */
[----:B------:R-:W-:Y:S01]  /*1d80*/  VOTEU.ANY UP0, P0 ;  /* 0x00000000003f7886 */ /* 0x000fe20000000100 */
[----:B------:R-:W-:Y:S01]  /*1d90*/  VOTEU.ANY UP1, P0 ;  /* 0x00000000003f7886 */ /* 0x000fe20000020100 */
[----:B------:R-:W-:Y:S01]  /*1da0*/  ULEA UR14, UR14, UR27, 0x6 ;  /* 0x0000001b0e0e7291 */ /* 0x000fe2000f8e303f */
[----:B------:R1:W-:Y:S01]  /*1db0*/  @!P1 SYNCS.ARRIVE.TRANS64 RZ, [UR31+0x28000], R2 ;  /* 0x02800002ffff99a7 */ /* 0x0003e2000800001f */
[----:B------:R-:W-:Y:S01]  /*1dc0*/  BAR.SYNC.DEFER_BLOCKING 0x0 ;  /* 0x0000000000007b1d */ /* 0x000fe20000010000 */
[----:B------:R-:W-:Y:S02]  /*1dd0*/  USHF.R.U32.HI UR6, URZ, 0x4, UR8 ;  /* 0x000000043f067899 */ /* 0x000fe40008011608 */
[----:B------:R-:W-:Y:S02]  /*1de0*/  USHF.R.U32.HI UR28, URZ, 0x4, UR5 ;  /* 0x000000043f1c7899 */ /* 0x000fe40008011605 */
[----:B------:R-:W-:Y:S01]  /*1df0*/  USGXT.U32 UR6, UR6, 0xe ;  /* 0x0000000e0606789a */ /* 0x000fe20008000000 */
[----:B------:R-:W-:Y:S01]  /*1e00*/  @UP0 UMOV UR16, UR20 ;  /* 0x0000001400100c82 */ /* 0x000fe20008000000 */
[----:B------:R-:W-:Y:S01]  /*1e10*/  @UP0 UMOV UR17, UR21 ;  /* 0x0000001500110c82 */ /* 0x000fe20008000000 */
[----:B-1----:R-:W-:Y:S01]  /*1e20*/  SHF.L.U32 R2, R7, 0x1f, RZ ;  /* 0x0000001f07027819 */ /* 0x002fe200000006ff */
[----:B------:R-:W-:Y:S01]  /*1e30*/  USGXT.U32 UR28, UR28, 0xe ;  /* 0x0000000e1c1c789a */ /* 0x000fe20008000000 */
[----:B------:R-:W-:-:S03]  /*1e40*/  UMOV UR19, 0x40000040 ;  /* 0x4000004000137882 */ /* 0x000fc60000000000 */
[----:B------:R-:W-:Y:S01]  /*1e50*/  ULOP3.LUT UR18, UR28, 0x2000000, URZ, 0xfc, !UPT ;  /* 0x020000001c127892 */ /* 0x000fe2000f8efc3f */
[----:B------:R1:W-:Y:S01]  /*1e60*/  @UP1 UTMALDG.2D [UR8], [UR16] ;  /* 0x00000008100015b4 */ /* 0x0003e20008008000 */
[----:B------:R3:W-:Y:S06]  /*1e70*/  MEMBAR.ALL.CTA ;  /* 0x0000000000007992 */ /* 0x0007ec0000008000 */
[----:B---3--:R-:W3:Y:S01]  /*1e80*/  FENCE.VIEW.ASYNC.S ;  /* 0x00000000000073c6 */ /* 0x008ee20000000000 */
[----:B-1----:R-:W-:Y:S01]  /*1e90*/  UMOV UR16, UR6 ;  /* 0x0000000600107c82 */ /* 0x002fe20008000000 */
[----:B------:R-:W-:Y:S01]  /*1ea0*/  UMOV UR17, 0x40000040 ;  /* 0x4000004000117882 */ /* 0x000fe20000000000 */
[----:B---3--:R-:W-:Y:S06]  /*1eb0*/  BAR.SYNC.DEFER_BLOCKING 0x0 ;  /* 0x0000000000007b1d */ /* 0x008fec0000010000 */
[----:B------:R1:W-:Y:S02]  /*1ec0*/  UTMALDG.2D [UR12], [UR22] ;  /* 0x0000000c160075b4 */ /* 0x0003e40008008000 */
[----:B------:R-:W-:Y:S06]  /*1ed0*/  BAR.SYNC.DEFER_BLOCKING 0x0 ;  /* 0x0000000000007b1d */ /* 0x000fec0000010000 */
[----:B------:R-:W3:Y:S02]  /*1ee0*/  SYNCS.PHASECHK.TRANS64.TRYWAIT P0, [UR31+0x28000], R2 ;  /* 0x02800002ff0075a7 */ /* 0x000ee4000800015f */
[----:B-1-3--:R-:W-:Y:S05]  /*1ef0*/  @!P0 BRA `(.L_x_48) ;  /* 0x00000008003c8947 */ /* 0x00afea0003800000 */
.L_x_50:
[----:B------:R-:W-:Y:S02]  /*1f00*/  WARPGROUP.DEPBAR.LE gsb0, 0x0 ;  /* 0x00008000000079c5 */ /* 0x000fe40000010000 */
[----:B------:R-:W-:Y:S01]  /*1f10*/  WARPGROUP.ARRIVE ;  /* 0x00000000000079c5 */ /* 0x000fe20000000000 */
[----:B------:R-:W-:Y:S01]  /*1f20*/  UIADD3 UR14, UP1, UR28, 0x2000080, URZ ;  /* 0x020000801c0e7890 */ /* 0x000fe2000ff3e03f */
[----:B------:R-:W1:Y:S01]  /*1f30*/  LDC R2, c[0x0][0x230] ;  /* 0x00008c00ff027b82 */ /* 0x000e620000000800 */
[----:B------:R-:W-:Y:S01]  /*1f40*/  UIADD3 UR12, UP0, UR6, 0x2, URZ ;  /* 0x00000002060c7890 */ /* 0x000fe2000ff1e03f */
[----:B------:R-:W-:Y:S02]  /*1f50*/  UMOV UR5, URZ ;  /* 0x0000003f00057c82 */ /* 0x000fe40008000000 */
[----:B------:R-:W-:Y:S01]  /*1f60*/  HGMMA.64x256x16.F32.BF16 R24, gdesc[UR16].tnspB, R24 ;  /* 0x43e00000101879f0 */ /* 0x000fe20008701818 */
[----:B------:R-:W-:Y:S01]  /*1f70*/  UMOV UR6, URZ ;  /* 0x0000003f00067c82 */ /* 0x000fe20008000000 */
[----:B------:R-:W-:-:S02]  /*1f80*/  UIADD3.X UR13, UR5, 0x40000040, URZ, UP0, !UPT ;  /* 0x40000040050d7890 */ /* 0x000fc400087fe43f */
[----:B------:R-:W-:Y:S02]  /*1f90*/  UIADD3.X UR15, UR6, 0x40000040, URZ, UP1, !UPT ;  /* 0x40000040060f7890 */ /* 0x000fe40008ffe43f */
[----:B------:R-:W-:Y:S02]  /*1fa0*/  UIADD3.64 UR16, UR12, 0x2, URZ ;  /* 0x000000020c107897 */ /* 0x000fe4000fffe03f */
[----:B------:R-:W-:Y:S02]  /*1fb0*/  UIADD3.64 UR18, UR14, 0x80, URZ ;  /* 0x000000800e127897 */ /* 0x000fe4000fffe03f */
[----:B------:R-:W-:Y:S02]  /*1fc0*/  UIADD3 UR10, UR10, 0x40, URZ ;  /* 0x000000400a0a7890 */ /* 0x000fe4000fffe03f */
[----:B------:R-:W-:-:S04]  /*1fd0*/  UIADD3 UR4, UR4, 0x1, URZ ;  /* 0x0000000104047890 */ /* 0x000fc8000fffe03f */
[----:B------:R-:W-:Y:S01]  /*1fe0*/  UISETP.NE.U32.AND UP0, UPT, UR4, 0x4, UPT ;  /* 0x000000040400788c */ /* 0x000fe2000bf05070 */
[----:B-1----:R-:W-:-:S03]  /*1ff0*/  ISETP.LE.AND P0, PT, R2, UR10, PT ;  /* 0x0000000a02007c0c */ /* 0x002fc6000bf03270 */
[----:B------:R-:W-:Y:S02]  /*2000*/  USEL UR5, URZ, 0x1, UP0 ;  /* 0x000000013f057887 */ /* 0x000fe40008000000 */
[----:B------:R-:W-:-:S04]  /*2010*/  USEL UR4, UR4, URZ, UP0 ;  /* 0x0000003f04047287 */ /* 0x000fc80008000000 */
[----:B------:R-:W-:Y:S02]  /*2020*/  LOP3.LUT R7, R7, UR5, RZ, 0x3c, !PT ;  /* 0x0000000507077c12 */ /* 0x000fe4000f8e3cff */
[----:B------:R-:W-:Y:S01]  /*2030*/  HGMMA.64x256x16.F32.BF16 R24, gdesc[UR12].tnspB, R24 ;  /* 0x43e000000c1879f0 */ /* 0x000fe20008701818 */
[----:B------:R-:W-:Y:S02]  /*2040*/  UIADD3.64 UR14, UR14, 0x100, URZ ;  /* 0x000001000e0e7897 */ /* 0x000fe4000fffe03f */
[----:B------:R-:W-:-:S15]  /*2050*/  UIADD3.64 UR12, UR12, 0x4, URZ ;  /* 0x000000040c0c7897 */ /* 0x000fde000fffe03f */
[----:B------:R-:W-:-:S10]  /*2060*/  NOP ;  /* 0x0000000000007918 */ /* 0x000fd40000000000 */
[----:B------:R-:W-:-:S15]  /*2070*/  HGMMA.64x256x16.F32.BF16 R24, gdesc[UR16].tnspB, R24 ;  /* 0x43e00000101879f0 */ /* 0x000fde0008701818 */
[----:B------:R-:W-:-:S13]  /*2080*/  NOP ;  /* 0x0000000000007918 */ /* 0x000fda0000000000 */
[----:B------:R-:W-:Y:S01]  /*2090*/  HGMMA.64x256x16.F32.BF16 R24, gdesc[UR12].tnspB, R24, gsb0 ;  /* 0x43e000000c1879f0 */ /* 0x000fe20008001818 */
[----:B------:R-:W-:Y:S05]  /*20a0*/  @!P0 BRA `(.L_x_49) ;  /* 0xfffffffc00008947 */ /* 0x000fea000383ffff */
.L_x_47:
[----:B------:R-:W-:Y:S02]  /*20b0*/  WARPGROUP.DEPBAR.LE gsb0, 0x0 ;  /* 0x00008000000079c5 */ /* 0x000fe40000010000 */
[----:B----4-:R-:W-:Y:S01]  /*20c0*/  BAR.SYNC.DEFER_BLOCKING 0x0 ;  /* 0x0000000000007b1d */ /* 0x010fe20000010000 */
[C---:B-1----:R-:W-:Y:S01]  /*20d0*/  IMAD.SHL.U32 R2, R0.reuse, 0x80, RZ ;  /* 0x0000008000027824 */ /* 0x042fe200078e00ff */
[----:B------:R-:W-:Y:S01]  /*20e0*/  F2FP.BF16.F32.PACK_AB R24, R25, R24 ;  /* 0x000000181918723e */ /* 0x000fe200000010ff */
[----:B------:R-:W-:Y:S01]  /*20f0*/  IMAD.SHL.U32 R3, R0, 0x10, RZ ;  /* 0x0000001000037824 */ /* 0x000fe200078e00ff */
[----:B------:R-:W-:Y:S01]  /*2100*/  F2FP.BF16.F32.PACK_AB R25, R27, R26 ;  /* 0x0000001a1b19723e */ /* 0x000fe200000010ff */
[----:B------:R-:W-:Y:S01]  /*2110*/  ULOP3.LUT UR26, UR26, 0x3, URZ, 0xc0, !UPT ;  /* 0x000000031a1a7892 */ /* 0x000fe2000f8ec03f */
[----:B------:R-:W-:Y:S01]  /*2120*/  LOP3.LUT R2, R2, 0x780, RZ, 0xc0, !PT ;  /* 0x0000078002027812 */ /* 0x000fe200078ec0ff */
[----:B------:R-:W-:Y:S01]  /*2130*/  UMOV UR6, UR11 ;  /* 0x0000000b00067c82 */ /* 0x000fe20008000000 */
[----:B------:R-:W-:Y:S01]  /*2140*/  F2FP.BF16.F32.PACK_AB R56, R57, R56 ;  /* 0x000000383938723e */ /* 0x000fe200000010ff */
[----:B---3--:R-:W-:Y:S01]  /*2150*/  ULEA UR4, UR26, UR7, 0xd ;  /* 0x000000071a047291 */ /* 0x008fe2000f8e683f */
[----:B------:R-:W-:Y:S01]  /*2160*/  LOP3.LUT R3, R2, 0x70, R3, 0xf8, !PT ;  /* 0x0000007002037812 */ /* 0x000fe200078ef803 */
[----:B------:R-:W-:Y:S01]  /*2170*/  ULEA UR5, UR26, UR27, 0x6 ;  /* 0x0000001b1a057291 */ /* 0x000fe2000f8e303f */
[----:B------:R-:W-:-:S02]  /*2180*/  F2FP.BF16.F32.PACK_AB R26, R29, R28 ;  /* 0x0000001c1d1a723e */ /* 0x000fc400000010ff */
[----:B------:R-:W-:Y:S02]  /*2190*/  ELECT P0, URZ, PT ;  /* 0x00000000003f782f */ /* 0x000fe40003800000 */
[----:B------:R-:W-:Y:S01]  /*21a0*/  LOP3.LUT R3, R3, 0x10, R0, 0x78, !PT ;  /* 0x0000001003037812 */ /* 0x000fe200078e7800 */
[----:B------:R-:W-:Y:S01]  /*21b0*/  IMAD.SHL.U32 R0, R0, 0x40, RZ ;  /* 0x0000004000007824 */ /* 0x000fe200078e00ff */
[----:B------:R-:W-:Y:S02]  /*21c0*/  F2FP.BF16.F32.PACK_AB R27, R31, R30 ;  /* 0x0000001e1f1b723e */ /* 0x000fe400000010ff */
[----:B------:R-:W-:Y:S02]  /*21d0*/  F2FP.BF16.F32.PACK_AB R57, R59, R58 ;  /* 0x0000003a3b39723e */ /* 0x000fe400000010ff */
[----:B------:R-:W-:Y:S02]  /*21e0*/  LOP3.LUT R0, R3, 0x1800, R0, 0xf8, !PT ;  /* 0x0000180003007812 */ /* 0x000fe400078ef800 */
[----:B------:R-:W-:Y:S01]  /*21f0*/  F2FP.BF16.F32.PACK_AB R88, R89, R88 ;  /* 0x000000585958723e */ /* 0x000fe200000010ff */
[----:B------:R-:W1:Y:S02]  /*2200*/  @!P1 SYNCS.CCTL.IV [UR7+0x28000] ;  /* 0x02800000ff0099b1 */ /* 0x000e640008000007 */
[----:B-1----:R-:W-:Y:S01]  /*2210*/  BAR.SYNC.DEFER_BLOCKING 0x0 ;  /* 0x0000000000007b1d */ /* 0x002fe20000010000 */
[C---:B------:R-:W-:Y:S01]  /*2220*/  LOP3.LUT R3, R0.reuse, 0x20, RZ, 0x3c, !PT ;  /* 0x0000002000037812 */ /* 0x040fe200078e3cff */
[----:B------:R-:W-:Y:S01]  /*2230*/  VIADD R2, R0, UR7 ;  /* 0x0000000700027c36 */ /* 0x000fe20008000000 */
[----:B------:R-:W-:-:S02]  /*2240*/  F2FP.BF16.F32.PACK_AB R58, R61, R60 ;  /* 0x0000003c3d3a723e */ /* 0x000fc400000010ff */
[----:B------:R-:W-:Y:S01]  /*2250*/  F2FP.BF16.F32.PACK_AB R59, R63, R62 ;  /* 0x0000003e3f3b723e */ /* 0x000fe200000010ff */
[----:B------:R-:W-:Y:S01]  /*2260*/  VIADD R3, R3, UR7 ;  /* 0x0000000703037c36 */ /* 0x000fe20008000000 */
[----:B------:R-:W-:Y:S02]  /*2270*/  F2FP.BF16.F32.PACK_AB R89, R91, R90 ;  /* 0x0000005a5b59723e */ /* 0x000fe400000010ff */
[----:B------:R-:W-:Y:S02]  /*2280*/  F2FP.BF16.F32.PACK_AB R120, R121, R120 ;  /* 0x000000787978723e */ /* 0x000fe400000010ff */
[----:B------:R-:W-:Y:S02]  /*2290*/  F2FP.BF16.F32.PACK_AB R32, R33, R32 ;  /* 0x000000202120723e */ /* 0x000fe400000010ff */
[----:B------:R-:W-:Y:S02]  /*22a0*/  F2FP.BF16.F32.PACK_AB R90, R93, R92 ;  /* 0x0000005c5d5a723e */ /* 0x000fe400000010ff */
[----:B------:R-:W-:-:S02]  /*22b0*/  F2FP.BF16.F32.PACK_AB R91, R95, R94 ;  /* 0x0000005e5f5b723e */ /* 0x000fc400000010ff */
[----:B------:R-:W-:Y:S02]  /*22c0*/  F2FP.BF16.F32.PACK_AB R121, R123, R122 ;  /* 0x0000007a7b79723e */ /* 0x000fe400000010ff */
[----:B------:R-:W-:Y:S02]  /*22d0*/  F2FP.BF16.F32.PACK_AB R33, R35, R34 ;  /* 0x000000222321723e */ /* 0x000fe400000010ff */
[----:B------:R-:W-:Y:S02]  /*22e0*/  F2FP.BF16.F32.PACK_AB R64, R65, R64 ;  /* 0x000000404140723e */ /* 0x000fe400000010ff */
[----:B------:R-:W-:Y:S01]  /*22f0*/  F2FP.BF16.F32.PACK_AB R122, R125, R124 ;  /* 0x0000007c7d7a723e */ /* 0x000fe200000010ff */
[----:B------:R-:W1:Y:S02]  /*2300*/  @!P1 SYNCS.CCTL.IV [UR7+0x28008] ;  /* 0x02800800ff0099b1 */ /* 0x000e640008000007 */
[----:B-1----:R-:W-:Y:S01]  /*2310*/  BAR.SYNC.DEFER_BLOCKING 0x0 ;  /* 0x0000000000007b1d */ /* 0x002fe20000010000 */
[----:B------:R-:W-:-:S02]  /*2320*/  F2FP.BF16.F32.PACK_AB R123, R127, R126 ;  /* 0x0000007e7f7b723e */ /* 0x000fc400000010ff */
[----:B------:R-:W-:Y:S02]  /*2330*/  LOP3.LUT R4, R0, 0x40, RZ, 0x3c, !PT ;  /* 0x0000004000047812 */ /* 0x000fe400078e3cff */
[----:B------:R-:W-:Y:S02]  /*2340*/  F2FP.BF16.F32.PACK_AB R34, R37, R36 ;  /* 0x000000242522723e */ /* 0x000fe400000010ff */
[----:B------:R-:W-:Y:S01]  /*2350*/  F2FP.BF16.F32.PACK_AB R35, R39, R38 ;  /* 0x000000262723723e */ /* 0x000fe200000010ff */
[----:B------:R-:W-:Y:S01]  /*2360*/  VIADD R4, R4, UR7 ;  /* 0x0000000704047c36 */ /* 0x000fe20008000000 */
[----:B------:R-:W-:Y:S02]  /*2370*/  F2FP.BF16.F32.PACK_AB R65, R67, R66 ;  /* 0x000000424341723e */ /* 0x000fe400000010ff */
[----:B------:R-:W-:Y:S02]  /*2380*/  F2FP.BF16.F32.PACK_AB R96, R97, R96 ;  /* 0x000000606160723e */ /* 0x000fe400000010ff */
[----:B------:R-:W-:-:S02]  /*2390*/  F2FP.BF16.F32.PACK_AB R66, R69, R68 ;  /* 0x000000444542723e */ /* 0x000fc400000010ff */
[----:B------:R-:W-:Y:S02]  /*23a0*/  F2FP.BF16.F32.PACK_AB R67, R71, R70 ;  /* 0x000000464743723e */ /* 0x000fe400000010ff */
[----:B------:R-:W-:Y:S02]  /*23b0*/  F2FP.BF16.F32.PACK_AB R97, R99, R98 ;  /* 0x000000626361723e */ /* 0x000fe400000010ff */
[----:B------:R-:W-:Y:S02]  /*23c0*/  F2FP.BF16.F32.PACK_AB R128, R129, R128 ;  /* 0x000000808180723e */ /* 0x000fe400000010ff */
[----:B------:R-:W-:Y:S02]  /*23d0*/  F2FP.BF16.F32.PACK_AB R40, R41, R40 ;  /* 0x000000282928723e */ /* 0x000fe400000010ff */
[----:B------:R-:W-:Y:S01]  /*23e0*/  F2FP.BF16.F32.PACK_AB R98, R101, R100 ;  /* 0x000000646562723e */ /* 0x000fe200000010ff */
[----:B------:R-:W1:Y:S02]  /*23f0*/  @!P1 SYNCS.CCTL.IV [UR7+0x28010] ;  /* 0x02801000ff0099b1 */ /* 0x000e640008000007 */
[----:B-1----:R-:W-:Y:S01]  /*2400*/  BAR.SYNC.DEFER_BLOCKING 0x0 ;  /* 0x0000000000007b1d */ /* 0x002fe20000010000 */
[----:B------:R-:W-:-:S02]  /*2410*/  F2FP.BF16.F32.PACK_AB R99, R103, R102 ;  /* 0x000000666763723e */ /* 0x000fc400000010ff */
[----:B------:R-:W-:Y:S02]  /*2420*/  F2FP.BF16.F32.PACK_AB R129, R131, R130 ;  /* 0x000000828381723e */ /* 0x000fe400000010ff */
[----:B------:R-:W-:Y:S02]  /*2430*/  F2FP.BF16.F32.PACK_AB R41, R43, R42 ;  /* 0x0000002a2b29723e */ /* 0x000fe400000010ff */
[----:B------:R-:W-:Y:S02]  /*2440*/  F2FP.BF16.F32.PACK_AB R72, R73, R72 ;  /* 0x000000484948723e */ /* 0x000fe400000010ff */
[----:B------:R-:W-:Y:S02]  /*2450*/  F2FP.BF16.F32.PACK_AB R130, R133, R132 ;  /* 0x000000848582723e */ /* 0x000fe400000010ff */
[----:B------:R-:W-:Y:S02]  /*2460*/  F2FP.BF16.F32.PACK_AB R131, R135, R134 ;  /* 0x000000868783723e */ /* 0x000fe400000010ff */
[----:B------:R-:W-:-:S02]  /*2470*/  LOP3.LUT R0, R0, 0x60, RZ, 0x3c, !PT ;  /* 0x0000006000007812 */ /* 0x000fc400078e3cff */
[----:B------:R-:W-:Y:S02]  /*2480*/  F2FP.BF16.F32.PACK_AB R42, R45, R44 ;  /* 0x0000002c2d2a723e */ /* 0x000fe400000010ff */
[----:B------:R-:W-:Y:S01]  /*2490*/  F2FP.BF16.F32.PACK_AB R43, R47, R46 ;  /* 0x0000002e2f2b723e */ /* 0x000fe200000010ff */
[----:B------:R-:W-:Y:S01]  /*24a0*/  VIADD R0, R0, UR7 ;  /* 0x0000000700007c36 */ /* 0x000fe20008000000 */
[----:B------:R-:W-:Y:S02]  /*24b0*/  F2FP.BF16.F32.PACK_AB R73, R75, R74 ;  /* 0x0000004a4b49723e */ /* 0x000fe400000010ff */
[----:B------:R-:W-:Y:S02]  /*24c0*/  F2FP.BF16.F32.PACK_AB R104, R105, R104 ;  /* 0x000000686968723e */ /* 0x000fe400000010ff */
[----:B------:R-:W-:Y:S01]  /*24d0*/  F2FP.BF16.F32.PACK_AB R74, R77, R76 ;  /* 0x0000004c4d4a723e */ /* 0x000fe200000010ff */
[----:B------:R-:W1:Y:S02]  /*24e0*/  @!P1 SYNCS.CCTL.IV [UR7+0x28018] ;  /* 0x02801800ff0099b1 */ /* 0x000e640008000007 */
[----:B-1----:R-:W-:Y:S01]  /*24f0*/  STSM.16.M88.4 [R2], R24 ;  /* 0x0000001802007844 */ /* 0x002fe20000000200 */
[----:B------:R-:W-:-:S02]  /*2500*/  F2FP.BF16.F32.PACK_AB R75, R79, R78 ;  /* 0x0000004e4f4b723e */ /* 0x000fc400000010ff */
[----:B------:R-:W-:Y:S01]  /*2510*/  F2FP.BF16.F32.PACK_AB R105, R107, R106 ;  /* 0x0000006a6b69723e */ /* 0x000fe200000010ff */
[----:B------:R-:W-:Y:S01]  /*2520*/  STSM.16.M88.4 [R2+0x2000], R56 ;  /* 0x0020003802007844 */ /* 0x000fe20000000200 */
[----:B------:R-:W-:Y:S02]  /*2530*/  F2FP.BF16.F32.PACK_AB R136, R137, R136 ;  /* 0x000000888988723e */ /* 0x000fe400000010ff */
[----:B------:R-:W-:Y:S01]  /*2540*/  F2FP.BF16.F32.PACK_AB R48, R49, R48 ;  /* 0x000000303130723e */ /* 0x000fe200000010ff */
[----:B------:R-:W-:Y:S01]  /*2550*/  STSM.16.M88.4 [R2+0x4000], R88 ;  /* 0x0040005802007844 */ /* 0x000fe20000000200 */
[----:B------:R-:W-:Y:S02]  /*2560*/  F2FP.BF16.F32.PACK_AB R106, R109, R108 ;  /* 0x0000006c6d6a723e */ /* 0x000fe400000010ff */
[----:B------:R-:W-:Y:S01]  /*2570*/  F2FP.BF16.F32.PACK_AB R107, R111, R110 ;  /* 0x0000006e6f6b723e */ /* 0x000fe200000010ff */
[----:B------:R-:W-:Y:S01]  /*2580*/  STSM.16.M88.4 [R2+0x6000], R120 ;  /* 0x0060007802007844 */ /* 0x000fe20000000200 */
[----:B------:R-:W-:-:S02]  /*2590*/  F2FP.BF16.F32.PACK_AB R137, R139, R138 ;  /* 0x0000008a8b89723e */ /* 0x000fc400000010ff */
[----:B------:R-:W-:Y:S01]  /*25a0*/  F2FP.BF16.F32.PACK_AB R49, R51, R50 ;  /* 0x000000323331723e */ /* 0x000fe200000010ff */
[----:B------:R-:W-:Y:S01]  /*25b0*/  STSM.16.M88.4 [R3], R32 ;  /* 0x0000002003007844 */ /* 0x000fe20000000200 */
        /* <DEDUP_REMOVED lines=8> */
[----:B------:R-:W-:Y:S01]  /*2640*/  STSM.16.M88.4 [R3+0x6000], R128 ;  /* 0x0060008003007844 */ /* 0x000fe20000000200 */
[----:B------:R-:W-:Y:S02]  /*2650*/  F2FP.BF16.F32.PACK_AB R112, R113, R112 ;  /* 0x000000707170723e */ /* 0x000fe400000010ff */
[----:B------:R-:W-:Y:S01]  /*2660*/  F2FP.BF16.F32.PACK_AB R82, R85, R84 ;  /* 0x000000545552723e */ /* 0x000fe200000010ff */
[----:B------:R-:W-:Y:S01]  /*2670*/  STSM.16.M88.4 [R4], R40 ;  /* 0x0000002804007844 */ /* 0x000fe20000000200 */
        /* <DEDUP_REMOVED lines=11> */
[----:B------:R-:W-:Y:S04]  /*2730*/  STSM.16.M88.4 [R0], R48 ;  /* 0x0000003000007844 */ /* 0x000fe80000000200 */
[----:B------:R-:W-:Y:S04]  /*2740*/  STSM.16.M88.4 [R0+0x2000], R80 ;  /* 0x0020005000007844 */ /* 0x000fe80000000200 */
[----:B------:R-:W-:Y:S04]  /*2750*/  STSM.16.M88.4 [R0+0x4000], R112 ;  /* 0x0040007000007844 */ /* 0x000fe80000000200 */
[----:B------:R-:W-:Y:S01]  /*2760*/  STSM.16.M88.4 [R0+0x6000], R144 ;  /* 0x0060009000007844 */ /* 0x000fe20000000200 */
[----:B------:R1:W-:Y:S06]  /*2770*/  MEMBAR.ALL.CTA ;  /* 0x0000000000007992 */ /* 0x0003ec0000008000 */
[----:B-1----:R-:W1:Y:S02]  /*2780*/  FENCE.VIEW.ASYNC.S ;  /* 0x00000000000073c6 */ /* 0x002e640000000000 */
[----:B-1----:R-:W-:Y:S06]  /*2790*/  BAR.SYNC.DEFER_BLOCKING 0x0 ;  /* 0x0000000000007b1d */ /* 0x002fec0000010000 */
[----:B------:R1:W-:Y:S01]  /*27a0*/  UTMASTG.2D [UR4], [UR24] ;  /* 0x00000004180073b5 */ /* 0x0003e20008008000 */
[----:B------:R0:W-:Y:S01]  /*27b0*/  UTMACMDFLUSH ;  /* 0x00000000000079b7 */ /* 0x0001e20000000000 */
[----:B------:R-:W-:-:S04]  /*27c0*/  DEPBAR.LE SB0, 0x0 ;  /* 0x000080000000791a */ /* 0x000fc80000000000 */
[----:B------:R-:W-:Y:S06]  /*27d0*/  BAR.SYNC.DEFER_BLOCKING 0x0 ;  /* 0x0000000000007b1d */ /* 0x000fec0000010000 */
[----:B-1----:R-:W-:Y:S05]  /*27e0*/  EXIT ;  /* 0x000000000000794d */ /* 0x002fea0003800000 */
.L_x_48:
[----:B------:R-:W1:Y:S02]  /*27f0*/  SYNCS.PHASECHK.TRANS64.TRYWAIT P0, [UR31+0x28000], R2 ;  /* 0x02800002ff0075a7 */ /* 0x000e64000800015f */
[----:B-1----:R-:W-:Y:S05]  /*2800*/  @!P0 BRA `(.L_x_48) ;  /* 0xfffffffc00f88947 */ /* 0x002fea000383ffff */
[----:B------:R-:W-:Y:S05]  /*2810*/  BRA `(.L_x_50) ;  /* 0xfffffff400b87947 */ /* 0x000fea000383ffff */
.L_x_51:
[----:B------:R-:W-:-:S00]  /*2820*/  BRA `(.L_x_51) ;  /* 0xfffffffc00fc7947 */ /* 0x000fc0000383ffff */
[----:B------:R-:W-:-:S00]  /*2830*/  NOP ;  /* 0x0000000000007918 */ /* 0x000fc00000000000 */
        /* <DEDUP_REMOVED lines=12> */
.L_x_52:


//--------------------- .nv.shared.gluon_wgmma    --------------------------
	.section	.nv.shared.gluon_wgmma,"aw",@nobits
	.sectionflags	@""
	.align	16
	.zero		1024


//--------------------- .nv.shared.reserved.0     --------------------------
	.section	.nv.shared.reserved.0,"aw",@nobits
	.weak		__nv_reservedSMEM_offset_0_alias
	.size		__nv_reservedSMEM_offset_0_alias, 0, 0
	.other		__nv_reservedSMEM_offset_0_alias,@"STO_CUDA_RESERVED_SHARED STV_DEFAULT"
__nv_reservedSMEM_offset_0_alias:
	.zero		0


//--------------------- .nv.constant0.gluon_wgmma --------------------------
	.section	.nv.constant0.gluon_wgmma,"a",@progbits
	.sectionflags	@""
	.align	4
.nv.constant0.gluon_wgmma:
	.zero		608


//--------------------- SYMBOLS --------------------------

	.type		.nv.reservedSmem.offset0,@object
	.size		.nv.reservedSmem.offset0,0x4
